//
// Generated by NVIDIA NVVM Compiler
//
// Compiler Build ID: CL-36424714
// Cuda compilation tools, release 13.0, V13.0.88
// Based on NVVM 20.0.0
//

.version 9.0
.target sm_100
.address_size 64

	// .globl	cat_number_expend

.visible .entry cat_number_expend(
	.param .u64 cat_number_expend_param_0,
	.param .u64 .ptr .align 1 cat_number_expend_param_1,
	.param .u64 .ptr .align 1 cat_number_expend_param_2,
	.param .u64 .ptr .align 1 cat_number_expend_param_3,
	.param .u64 .ptr .align 1 cat_number_expend_param_4,
	.param .u64 .ptr .align 1 cat_number_expend_param_5,
	.param .u64 .ptr .align 1 cat_number_expend_param_6,
	.param .u64 .ptr .align 1 cat_number_expend_param_7,
	.param .u64 .ptr .align 1 cat_number_expend_param_8,
	.param .u32 cat_number_expend_param_9,
	.param .u64 .ptr .align 1 cat_number_expend_param_10
)
{
	.reg .pred 	%p<2>;
	.reg .b32 	%r<14>;
	.reg .b32 	%f<9>;
	.reg .b64 	%rd<42>;

	ld.param.u64 	%rd10, [cat_number_expend_param_0];
	ld.param.u64 	%rd2, [cat_number_expend_param_2];
	ld.param.u64 	%rd4, [cat_number_expend_param_4];
	ld.param.u64 	%rd5, [cat_number_expend_param_5];
	ld.param.u64 	%rd6, [cat_number_expend_param_6];
	ld.param.u64 	%rd7, [cat_number_expend_param_7];
	ld.param.u64 	%rd8, [cat_number_expend_param_8];
	ld.param.u32 	%r2, [cat_number_expend_param_9];
	ld.param.u64 	%rd9, [cat_number_expend_param_10];
	mov.u32 	%r3, %ctaid.x;
	mov.u32 	%r4, %ctaid.y;
	mov.u32 	%r5, %nctaid.x;
	mad.lo.s32 	%r6, %r4, %r5, %r3;
	mov.u32 	%r7, %ntid.x;
	mov.u32 	%r8, %tid.x;
	mad.lo.s32 	%r1, %r6, %r7, %r8;
	cvt.s64.s32 	%rd11, %r1;
	setp.le.u64 	%p1, %rd10, %rd11;
	@%p1 bra 	$L__BB0_2;
	ld.param.u64 	%rd41, [cat_number_expend_param_3];
	ld.param.u64 	%rd40, [cat_number_expend_param_1];
	div.s32 	%r9, %r1, %r2;
	mul.lo.s32 	%r10, %r9, %r2;
	sub.s32 	%r11, %r1, %r10;
	cvta.to.global.u64 	%rd12, %rd40;
	cvta.to.global.u64 	%rd13, %rd9;
	cvta.to.global.u64 	%rd14, %rd2;
	cvta.to.global.u64 	%rd15, %rd41;
	cvta.to.global.u64 	%rd16, %rd4;
	cvta.to.global.u64 	%rd17, %rd5;
	cvta.to.global.u64 	%rd18, %rd6;
	cvta.to.global.u64 	%rd19, %rd7;
	cvta.to.global.u64 	%rd20, %rd8;
	mul.wide.s32 	%rd21, %r1, 4;
	add.s64 	%rd22, %rd12, %rd21;
	ld.global.f32 	%f1, [%rd22];
	shl.b32 	%r12, %r10, 3;
	add.s32 	%r13, %r12, %r11;
	mul.wide.s32 	%rd23, %r13, 4;
	add.s64 	%rd24, %rd13, %rd23;
	st.global.f32 	[%rd24], %f1;
	add.s64 	%rd25, %rd14, %rd21;
	ld.global.f32 	%f2, [%rd25];
	mul.wide.s32 	%rd26, %r2, 4;
	add.s64 	%rd27, %rd24, %rd26;
	st.global.f32 	[%rd27], %f2;
	add.s64 	%rd28, %rd15, %rd21;
	ld.global.f32 	%f3, [%rd28];
	add.s64 	%rd29, %rd27, %rd26;
	st.global.f32 	[%rd29], %f3;
	add.s64 	%rd30, %rd16, %rd21;
	ld.global.f32 	%f4, [%rd30];
	add.s64 	%rd31, %rd29, %rd26;
	st.global.f32 	[%rd31], %f4;
	add.s64 	%rd32, %rd17, %rd21;
	ld.global.f32 	%f5, [%rd32];
	add.s64 	%rd33, %rd31, %rd26;
	st.global.f32 	[%rd33], %f5;
	add.s64 	%rd34, %rd18, %rd21;
	ld.global.f32 	%f6, [%rd34];
	add.s64 	%rd35, %rd33, %rd26;
	st.global.f32 	[%rd35], %f6;
	add.s64 	%rd36, %rd19, %rd21;
	ld.global.f32 	%f7, [%rd36];
	add.s64 	%rd37, %rd35, %rd26;
	st.global.f32 	[%rd37], %f7;
	add.s64 	%rd38, %rd20, %rd21;
	ld.global.f32 	%f8, [%rd38];
	add.s64 	%rd39, %rd37, %rd26;
	st.global.f32 	[%rd39], %f8;
$L__BB0_2:
	ret;

}
	// .globl	cat_number_4_expend
.visible .entry cat_number_4_expend(
	.param .u64 cat_number_4_expend_param_0,
	.param .u64 .ptr .align 1 cat_number_4_expend_param_1,
	.param .u64 .ptr .align 1 cat_number_4_expend_param_2,
	.param .u64 .ptr .align 1 cat_number_4_expend_param_3,
	.param .u64 .ptr .align 1 cat_number_4_expend_param_4,
	.param .u32 cat_number_4_expend_param_5,
	.param .u64 .ptr .align 1 cat_number_4_expend_param_6
)
{
	.reg .pred 	%p<2>;
	.reg .b32 	%r<14>;
	.reg .b32 	%f<5>;
	.reg .b64 	%rd<24>;

	ld.param.u64 	%rd6, [cat_number_4_expend_param_0];
	ld.param.u64 	%rd1, [cat_number_4_expend_param_1];
	ld.param.u64 	%rd2, [cat_number_4_expend_param_2];
	ld.param.u64 	%rd3, [cat_number_4_expend_param_3];
	ld.param.u64 	%rd4, [cat_number_4_expend_param_4];
	ld.param.u32 	%r2, [cat_number_4_expend_param_5];
	ld.param.u64 	%rd5, [cat_number_4_expend_param_6];
	mov.u32 	%r3, %ctaid.x;
	mov.u32 	%r4, %ctaid.y;
	mov.u32 	%r5, %nctaid.x;
	mad.lo.s32 	%r6, %r4, %r5, %r3;
	mov.u32 	%r7, %ntid.x;
	mov.u32 	%r8, %tid.x;
	mad.lo.s32 	%r1, %r6, %r7, %r8;
	cvt.s64.s32 	%rd7, %r1;
	setp.le.u64 	%p1, %rd6, %rd7;
	@%p1 bra 	$L__BB1_2;
	div.s32 	%r9, %r1, %r2;
	mul.lo.s32 	%r10, %r9, %r2;
	sub.s32 	%r11, %r1, %r10;
	cvta.to.global.u64 	%rd8, %rd1;
	cvta.to.global.u64 	%rd9, %rd5;
	cvta.to.global.u64 	%rd10, %rd2;
	cvta.to.global.u64 	%rd11, %rd3;
	cvta.to.global.u64 	%rd12, %rd4;
	mul.wide.s32 	%rd13, %r1, 4;
	add.s64 	%rd14, %rd8, %rd13;
	ld.global.f32 	%f1, [%rd14];
	shl.b32 	%r12, %r10, 2;
	add.s32 	%r13, %r12, %r11;
	mul.wide.s32 	%rd15, %r13, 4;
	add.s64 	%rd16, %rd9, %rd15;
	st.global.f32 	[%rd16], %f1;
	add.s64 	%rd17, %rd10, %rd13;
	ld.global.f32 	%f2, [%rd17];
	mul.wide.s32 	%rd18, %r2, 4;
	add.s64 	%rd19, %rd16, %rd18;
	st.global.f32 	[%rd19], %f2;
	add.s64 	%rd20, %rd11, %rd13;
	ld.global.f32 	%f3, [%rd20];
	add.s64 	%rd21, %rd19, %rd18;
	st.global.f32 	[%rd21], %f3;
	add.s64 	%rd22, %rd12, %rd13;
	ld.global.f32 	%f4, [%rd22];
	add.s64 	%rd23, %rd21, %rd18;
	st.global.f32 	[%rd23], %f4;
$L__BB1_2:
	ret;

}
	// .globl	append
.visible .entry append(
	.param .u32 append_param_0,
	.param .u64 .ptr .align 1 append_param_1,
	.param .u64 .ptr .align 1 append_param_2,
	.param .u32 append_param_3,
	.param .u32 append_param_4,
	.param .u32 append_param_5
)
{
	.reg .pred 	%p<2>;
	.reg .b32 	%r<17>;
	.reg .b32 	%f<2>;
	.reg .b64 	%rd<9>;

	ld.param.u32 	%r5, [append_param_0];
	ld.param.u64 	%rd1, [append_param_1];
	ld.param.u64 	%rd2, [append_param_2];
	ld.param.u32 	%r2, [append_param_3];
	ld.param.u32 	%r3, [append_param_4];
	ld.param.u32 	%r4, [append_param_5];
	mov.u32 	%r6, %ctaid.x;
	mov.u32 	%r7, %ctaid.y;
	mov.u32 	%r8, %nctaid.x;
	mad.lo.s32 	%r9, %r7, %r8, %r6;
	mov.u32 	%r10, %ntid.x;
	mov.u32 	%r11, %tid.x;
	mad.lo.s32 	%r1, %r9, %r10, %r11;
	setp.ge.s32 	%p1, %r1, %r5;
	@%p1 bra 	$L__BB2_2;
	div.s32 	%r12, %r1, %r2;
	mul.lo.s32 	%r13, %r12, %r2;
	sub.s32 	%r14, %r1, %r13;
	cvta.to.global.u64 	%rd3, %rd1;
	cvta.to.global.u64 	%rd4, %rd2;
	mul.wide.s32 	%rd5, %r1, 4;
	add.s64 	%rd6, %rd3, %rd5;
	ld.global.f32 	%f1, [%rd6];
	mad.lo.s32 	%r15, %r12, %r3, %r4;
	mad.lo.s32 	%r16, %r15, %r2, %r14;
	mul.wide.s32 	%rd7, %r16, 4;
	add.s64 	%rd8, %rd4, %rd7;
	st.global.f32 	[%rd8], %f1;
$L__BB2_2:
	ret;

}
	// .globl	cat_number
.visible .entry cat_number(
	.param .u32 cat_number_param_0,
	.param .u64 .ptr .align 1 cat_number_param_1,
	.param .u32 cat_number_param_2,
	.param .u32 cat_number_param_3,
	.param .u64 .ptr .align 1 cat_number_param_4
)
{
	.reg .pred 	%p<12>;
	.reg .b32 	%r<44>;
	.reg .b32 	%f<16>;
	.reg .b64 	%rd<86>;

	ld.param.u32 	%r23, [cat_number_param_0];
	ld.param.u64 	%rd6, [cat_number_param_1];
	ld.param.u32 	%r21, [cat_number_param_2];
	ld.param.u32 	%r22, [cat_number_param_3];
	ld.param.u64 	%rd7, [cat_number_param_4];
	cvta.to.global.u64 	%rd1, %rd7;
	cvta.to.global.u64 	%rd2, %rd6;
	mov.u32 	%r24, %ctaid.x;
	mov.u32 	%r25, %ctaid.y;
	mov.u32 	%r26, %nctaid.x;
	mad.lo.s32 	%r27, %r25, %r26, %r24;
	mov.u32 	%r28, %ntid.x;
	mov.u32 	%r29, %tid.x;
	mad.lo.s32 	%r1, %r27, %r28, %r29;
	rem.s32 	%r2, %r1, %r22;
	setp.ge.s32 	%p1, %r1, %r23;
	setp.lt.s32 	%p2, %r21, 1;
	or.pred  	%p3, %p1, %p2;
	@%p3 bra 	$L__BB3_12;
	div.s32 	%r31, %r1, %r22;
	mul.lo.s32 	%r3, %r31, %r22;
	add.s32 	%r4, %r3, %r2;
	mul.lo.s32 	%r5, %r31, %r21;
	and.b32  	%r6, %r21, 7;
	setp.lt.u32 	%p4, %r21, 8;
	mov.b32 	%r42, 0;
	@%p4 bra 	$L__BB3_4;
	and.b32  	%r42, %r21, 2147483640;
	neg.s32 	%r40, %r42;
	mad.lo.s32 	%r39, %r3, %r21, %r2;
	shl.b32 	%r10, %r22, 3;
	add.s64 	%rd85, %rd2, 32;
	mul.wide.s32 	%rd10, %r4, 4;
	mul.wide.s32 	%rd17, %r22, 4;
$L__BB3_3:
	.pragma "nounroll";
	ld.global.u64 	%rd8, [%rd85+-32];
	cvta.to.global.u64 	%rd9, %rd8;
	add.s64 	%rd11, %rd9, %rd10;
	ld.global.f32 	%f1, [%rd11];
	mul.wide.s32 	%rd12, %r39, 4;
	add.s64 	%rd13, %rd1, %rd12;
	st.global.f32 	[%rd13], %f1;
	ld.global.u64 	%rd14, [%rd85+-24];
	cvta.to.global.u64 	%rd15, %rd14;
	add.s64 	%rd16, %rd15, %rd10;
	ld.global.f32 	%f2, [%rd16];
	add.s64 	%rd18, %rd13, %rd17;
	st.global.f32 	[%rd18], %f2;
	ld.global.u64 	%rd19, [%rd85+-16];
	cvta.to.global.u64 	%rd20, %rd19;
	add.s64 	%rd21, %rd20, %rd10;
	ld.global.f32 	%f3, [%rd21];
	add.s64 	%rd22, %rd18, %rd17;
	st.global.f32 	[%rd22], %f3;
	ld.global.u64 	%rd23, [%rd85+-8];
	cvta.to.global.u64 	%rd24, %rd23;
	add.s64 	%rd25, %rd24, %rd10;
	ld.global.f32 	%f4, [%rd25];
	add.s64 	%rd26, %rd22, %rd17;
	st.global.f32 	[%rd26], %f4;
	ld.global.u64 	%rd27, [%rd85];
	cvta.to.global.u64 	%rd28, %rd27;
	add.s64 	%rd29, %rd28, %rd10;
	ld.global.f32 	%f5, [%rd29];
	add.s64 	%rd30, %rd26, %rd17;
	st.global.f32 	[%rd30], %f5;
	ld.global.u64 	%rd31, [%rd85+8];
	cvta.to.global.u64 	%rd32, %rd31;
	add.s64 	%rd33, %rd32, %rd10;
	ld.global.f32 	%f6, [%rd33];
	add.s64 	%rd34, %rd30, %rd17;
	st.global.f32 	[%rd34], %f6;
	ld.global.u64 	%rd35, [%rd85+16];
	cvta.to.global.u64 	%rd36, %rd35;
	add.s64 	%rd37, %rd36, %rd10;
	ld.global.f32 	%f7, [%rd37];
	add.s64 	%rd38, %rd34, %rd17;
	st.global.f32 	[%rd38], %f7;
	ld.global.u64 	%rd39, [%rd85+24];
	cvta.to.global.u64 	%rd40, %rd39;
	add.s64 	%rd41, %rd40, %rd10;
	ld.global.f32 	%f8, [%rd41];
	add.s64 	%rd42, %rd38, %rd17;
	st.global.f32 	[%rd42], %f8;
	add.s32 	%r40, %r40, 8;
	add.s32 	%r39, %r39, %r10;
	add.s64 	%rd85, %rd85, 64;
	setp.ne.s32 	%p5, %r40, 0;
	@%p5 bra 	$L__BB3_3;
$L__BB3_4:
	setp.eq.s32 	%p6, %r6, 0;
	@%p6 bra 	$L__BB3_12;
	and.b32  	%r16, %r21, 3;
	setp.lt.u32 	%p7, %r6, 4;
	@%p7 bra 	$L__BB3_7;
	mul.wide.u32 	%rd43, %r42, 8;
	add.s64 	%rd44, %rd2, %rd43;
	ld.global.u64 	%rd45, [%rd44];
	cvta.to.global.u64 	%rd46, %rd45;
	mul.wide.s32 	%rd47, %r4, 4;
	add.s64 	%rd48, %rd46, %rd47;
	ld.global.f32 	%f9, [%rd48];
	add.s32 	%r32, %r42, %r5;
	mad.lo.s32 	%r33, %r32, %r22, %r2;
	mul.wide.s32 	%rd49, %r33, 4;
	add.s64 	%rd50, %rd1, %rd49;
	st.global.f32 	[%rd50], %f9;
	ld.global.u64 	%rd51, [%rd44+8];
	cvta.to.global.u64 	%rd52, %rd51;
	add.s64 	%rd53, %rd52, %rd47;
	ld.global.f32 	%f10, [%rd53];
	mul.wide.s32 	%rd54, %r22, 4;
	add.s64 	%rd55, %rd50, %rd54;
	st.global.f32 	[%rd55], %f10;
	ld.global.u64 	%rd56, [%rd44+16];
	cvta.to.global.u64 	%rd57, %rd56;
	add.s64 	%rd58, %rd57, %rd47;
	ld.global.f32 	%f11, [%rd58];
	add.s64 	%rd59, %rd55, %rd54;
	st.global.f32 	[%rd59], %f11;
	ld.global.u64 	%rd60, [%rd44+24];
	cvta.to.global.u64 	%rd61, %rd60;
	add.s64 	%rd62, %rd61, %rd47;
	ld.global.f32 	%f12, [%rd62];
	add.s64 	%rd63, %rd59, %rd54;
	st.global.f32 	[%rd63], %f12;
	add.s32 	%r42, %r42, 4;
$L__BB3_7:
	setp.eq.s32 	%p8, %r16, 0;
	@%p8 bra 	$L__BB3_12;
	setp.eq.s32 	%p9, %r16, 1;
	@%p9 bra 	$L__BB3_10;
	mul.wide.u32 	%rd64, %r42, 8;
	add.s64 	%rd65, %rd2, %rd64;
	ld.global.u64 	%rd66, [%rd65];
	cvta.to.global.u64 	%rd67, %rd66;
	mul.wide.s32 	%rd68, %r4, 4;
	add.s64 	%rd69, %rd67, %rd68;
	ld.global.f32 	%f13, [%rd69];
	add.s32 	%r34, %r42, %r5;
	mad.lo.s32 	%r35, %r34, %r22, %r2;
	mul.wide.s32 	%rd70, %r35, 4;
	add.s64 	%rd71, %rd1, %rd70;
	st.global.f32 	[%rd71], %f13;
	ld.global.u64 	%rd72, [%rd65+8];
	cvta.to.global.u64 	%rd73, %rd72;
	add.s64 	%rd74, %rd73, %rd68;
	ld.global.f32 	%f14, [%rd74];
	mul.wide.s32 	%rd75, %r22, 4;
	add.s64 	%rd76, %rd71, %rd75;
	st.global.f32 	[%rd76], %f14;
	add.s32 	%r42, %r42, 2;
$L__BB3_10:
	and.b32  	%r36, %r21, 1;
	setp.eq.b32 	%p10, %r36, 1;
	not.pred 	%p11, %p10;
	@%p11 bra 	$L__BB3_12;
	mul.wide.u32 	%rd77, %r42, 8;
	add.s64 	%rd78, %rd2, %rd77;
	ld.global.u64 	%rd79, [%rd78];
	cvta.to.global.u64 	%rd80, %rd79;
	mul.wide.s32 	%rd81, %r4, 4;
	add.s64 	%rd82, %rd80, %rd81;
	ld.global.f32 	%f15, [%rd82];
	add.s32 	%r37, %r42, %r5;
	mad.lo.s32 	%r38, %r37, %r22, %r2;
	mul.wide.s32 	%rd83, %r38, 4;
	add.s64 	%rd84, %rd1, %rd83;
	st.global.f32 	[%rd84], %f15;
$L__BB3_12:
	ret;

}
	// .globl	add_offset
.visible .entry add_offset(
	.param .u32 add_offset_param_0,
	.param .u64 .ptr .align 1 add_offset_param_1,
	.param .u64 .ptr .align 1 add_offset_param_2,
	.param .u32 add_offset_param_3,
	.param .u32 add_offset_param_4,
	.param .u32 add_offset_param_5
)
{
	.reg .pred 	%p<2>;
	.reg .b32 	%r<23>;
	.reg .b32 	%f<4>;
	.reg .b64 	%rd<9>;

	ld.param.u32 	%r5, [add_offset_param_0];
	ld.param.u64 	%rd1, [add_offset_param_1];
	ld.param.u64 	%rd2, [add_offset_param_2];
	ld.param.u32 	%r2, [add_offset_param_3];
	ld.param.u32 	%r3, [add_offset_param_4];
	ld.param.u32 	%r4, [add_offset_param_5];
	mov.u32 	%r6, %ctaid.x;
	mov.u32 	%r7, %ctaid.y;
	mov.u32 	%r8, %nctaid.x;
	mad.lo.s32 	%r9, %r7, %r8, %r6;
	mov.u32 	%r10, %ntid.x;
	mov.u32 	%r11, %tid.x;
	mad.lo.s32 	%r1, %r9, %r10, %r11;
	setp.ge.s32 	%p1, %r1, %r5;
	@%p1 bra 	$L__BB4_2;
	cvta.to.global.u64 	%rd3, %rd1;
	cvta.to.global.u64 	%rd4, %rd2;
	div.s32 	%r12, %r1, %r2;
	div.s32 	%r13, %r12, %r3;
	mul.lo.s32 	%r14, %r3, %r2;
	rem.s32 	%r15, %r1, %r14;
	div.s32 	%r16, %r15, %r3;
	add.s32 	%r17, %r16, %r4;
	mul.lo.s32 	%r18, %r16, %r3;
	sub.s32 	%r19, %r15, %r18;
	mad.lo.s32 	%r20, %r13, %r2, %r13;
	add.s32 	%r21, %r17, %r20;
	mad.lo.s32 	%r22, %r21, %r3, %r19;
	mul.wide.s32 	%rd5, %r22, 4;
	add.s64 	%rd6, %rd3, %rd5;
	ld.global.f32 	%f1, [%rd6];
	mul.wide.s32 	%rd7, %r1, 4;
	add.s64 	%rd8, %rd4, %rd7;
	ld.global.f32 	%f2, [%rd8];
	add.f32 	%f3, %f1, %f2;
	st.global.f32 	[%rd8], %f3;
$L__BB4_2:
	ret;

}


// ===== COMPILED SASS (sm_100) =====

	.target	sm_100

	.elftype	@"ET_EXEC"


//--------------------- .note.nv.tkinfo           --------------------------
	.section	.note.nv.tkinfo,"",@"SHT_NOTE"
	.sectionflags	@"SHF_NOTE_NV_TKINFO"
	.tkinfo
        /*0018*/ 	.word	0x00000002
        /*0030*/ 	.string	""
        /*0030*/ 	.string	"ptxas"
        /*0030*/ 	.string	"Cuda compilation tools, release 13.0, V13.0.88"
        /*0030*/ 	.string	"Build cuda_13.0.r13.0/compiler.36424714_0"
        /*0030*/ 	.string	"-arch sm_100 -m 64 "



//--------------------- .note.nv.cuinfo           --------------------------
	.section	.note.nv.cuinfo,"",@"SHT_NOTE"
	.sectionflags	@"SHF_NOTE_NV_CUINFO"
        /*0018*/ 	.short	0x0002
        /*001a*/ 	.short	0x0064
        /*001c*/ 	.short	0x0082
	.zero		2


//--------------------- .nv.info                  --------------------------
	.section	.nv.info,"",@"SHT_CUDA_INFO"
	.align	4


	//----- nvinfo : EIATTR_REGCOUNT
	.align		4
        /*0000*/ 	.byte	0x04, 0x2f
        /*0002*/ 	.short	(.L_1 - .L_0)
	.align		4
.L_0:
        /*0004*/ 	.word	index@(cat_number_expend)
        /*0008*/ 	.word	0x00000018


	//----- nvinfo : EIATTR_FRAME_SIZE
	.align		4
.L_1:
        /*000c*/ 	.byte	0x04, 0x11
        /*000e*/ 	.short	(.L_3 - .L_2)
	.align		4
.L_2:
        /*0010*/ 	.word	index@(cat_number_expend)
        /*0014*/ 	.word	0x00000000


	//----- nvinfo : EIATTR_REGCOUNT
	.align		4
.L_3:
        /*0018*/ 	.byte	0x04, 0x2f
        /*001a*/ 	.short	(.L_5 - .L_4)
	.align		4
.L_4:
        /*001c*/ 	.word	index@(cat_number_4_expend)
        /*0020*/ 	.word	0x00000012


	//----- nvinfo : EIATTR_FRAME_SIZE
	.align		4
.L_5:
        /*0024*/ 	.byte	0x04, 0x11
        /*0026*/ 	.short	(.L_7 - .L_6)
	.align		4
.L_6:
        /*0028*/ 	.word	index@(cat_number_4_expend)
        /*002c*/ 	.word	0x00000000


	//----- nvinfo : EIATTR_REGCOUNT
	.align		4
.L_7:
        /*0030*/ 	.byte	0x04, 0x2f
        /*0032*/ 	.short	(.L_9 - .L_8)
	.align		4
.L_8:
        /*0034*/ 	.word	index@(append)
        /*0038*/ 	.word	0x0000000e


	//----- nvinfo : EIATTR_FRAME_SIZE
	.align		4
.L_9:
        /*003c*/ 	.byte	0x04, 0x11
        /*003e*/ 	.short	(.L_11 - .L_10)
	.align		4
.L_10:
        /*0040*/ 	.word	index@(append)
        /*0044*/ 	.word	0x00000000


	//----- nvinfo : EIATTR_REGCOUNT
	.align		4
.L_11:
        /*0048*/ 	.byte	0x04, 0x2f
        /*004a*/ 	.short	(.L_13 - .L_12)
	.align		4
.L_12:
        /*004c*/ 	.word	index@(cat_number)
        /*0050*/ 	.word	0x0000001a


	//----- nvinfo : EIATTR_FRAME_SIZE
	.align		4
.L_13:
        /*0054*/ 	.byte	0x04, 0x11
        /*0056*/ 	.short	(.L_15 - .L_14)
	.align		4
.L_14:
        /*0058*/ 	.word	index@(cat_number)
        /*005c*/ 	.word	0x00000000


	//----- nvinfo : EIATTR_REGCOUNT
	.align		4
.L_15:
        /*0060*/ 	.byte	0x04, 0x2f
        /*0062*/ 	.short	(.L_17 - .L_16)
	.align		4
.L_16:
        /*0064*/ 	.word	index@(add_offset)
        /*0068*/ 	.word	0x00000012


	//----- nvinfo : EIATTR_FRAME_SIZE
	.align		4
.L_17:
        /*006c*/ 	.byte	0x04, 0x11
        /*006e*/ 	.short	(.L_19 - .L_18)
	.align		4
.L_18:
        /*0070*/ 	.word	index@(add_offset)
        /*0074*/ 	.word	0x00000000


	//----- nvinfo : EIATTR_MIN_STACK_SIZE
	.align		4
.L_19:
        /*0078*/ 	.byte	0x04, 0x12
        /*007a*/ 	.short	(.L_21 - .L_20)
	.align		4
.L_20:
        /*007c*/ 	.word	index@(add_offset)
        /*0080*/ 	.word	0x00000000


	//----- nvinfo : EIATTR_MIN_STACK_SIZE
	.align		4
.L_21:
        /*0084*/ 	.byte	0x04, 0x12
        /*0086*/ 	.short	(.L_23 - .L_22)
	.align		4
.L_22:
        /*0088*/ 	.word	index@(cat_number)
        /*008c*/ 	.word	0x00000000


	//----- nvinfo : EIATTR_MIN_STACK_SIZE
	.align		4
.L_23:
        /*0090*/ 	.byte	0x04, 0x12
        /*0092*/ 	.short	(.L_25 - .L_24)
	.align		4
.L_24:
        /*0094*/ 	.word	index@(append)
        /*0098*/ 	.word	0x00000000


	//----- nvinfo : EIATTR_MIN_STACK_SIZE
	.align		4
.L_25:
        /*009c*/ 	.byte	0x04, 0x12
        /*009e*/ 	.short	(.L_27 - .L_26)
	.align		4
.L_26:
        /*00a0*/ 	.word	index@(cat_number_4_expend)
        /*00a4*/ 	.word	0x00000000


	//----- nvinfo : EIATTR_MIN_STACK_SIZE
	.align		4
.L_27:
        /*00a8*/ 	.byte	0x04, 0x12
        /*00aa*/ 	.short	(.L_29 - .L_28)
	.align		4
.L_28:
        /*00ac*/ 	.word	index@(cat_number_expend)
        /*00b0*/ 	.word	0x00000000
.L_29:


//--------------------- .nv.compat                --------------------------
	.section	.nv.compat,"",@"SHT_CUDA_COMPAT_INFO"
	.align	4
        /*0000*/ 	.byte	0x02, 0x09, 0x00, 0x00, 0x02, 0x02, 0x01, 0x00, 0x02, 0x05, 0x05, 0x00, 0x03, 0x07, 0x01, 0x01
        /*0010*/ 	.byte	0x02, 0x03, 0x00, 0x00, 0x02, 0x06, 0x01, 0x00, 0x04, 0x0b, 0x08, 0x00, 0x09, 0x00, 0x00, 0x00
        /*0020*/ 	.byte	0x00, 0x00, 0x00, 0x00


//--------------------- .nv.info.add_offset       --------------------------
	.section	.nv.info.add_offset,"",@"SHT_CUDA_INFO"
	.sectionflags	@""
	.align	4


	//----- nvinfo : EIATTR_CUDA_API_VERSION
	.align		4
        /*0000*/ 	.byte	0x04, 0x37
        /*0002*/ 	.short	(.L_31 - .L_30)
.L_30:
        /*0004*/ 	.word	0x00000082


	//----- nvinfo : EIATTR_KPARAM_INFO
	.align		4
.L_31:
        /*0008*/ 	.byte	0x04, 0x17
        /*000a*/ 	.short	(.L_33 - .L_32)
.L_32:
        /*000c*/ 	.word	0x00000000
        /*0010*/ 	.short	0x0005
        /*0012*/ 	.short	0x0020
        /*0014*/ 	.byte	0x00, 0xf0, 0x11, 0x00


	//----- nvinfo : EIATTR_KPARAM_INFO
	.align		4
.L_33:
        /*0018*/ 	.byte	0x04, 0x17
        /*001a*/ 	.short	(.L_35 - .L_34)
.L_34:
        /*001c*/ 	.word	0x00000000
        /*0020*/ 	.short	0x0004
        /*0022*/ 	.short	0x001c
        /*0024*/ 	.byte	0x00, 0xf0, 0x11, 0x00


	//----- nvinfo : EIATTR_KPARAM_INFO
	.align		4
.L_35:
        /*0028*/ 	.byte	0x04, 0x17
        /*002a*/ 	.short	(.L_37 - .L_36)
.L_36:
        /*002c*/ 	.word	0x00000000
        /*0030*/ 	.short	0x0003
        /*0032*/ 	.short	0x0018
        /*0034*/ 	.byte	0x00, 0xf0, 0x11, 0x00


	//----- nvinfo : EIATTR_KPARAM_INFO
	.align		4
.L_37:
        /*0038*/ 	.byte	0x04, 0x17
        /*003a*/ 	.short	(.L_39 - .L_38)
.L_38:
        /*003c*/ 	.word	0x00000000
        /*0040*/ 	.short	0x0002
        /*0042*/ 	.short	0x0010
        /*0044*/ 	.byte	0x00, 0xf5, 0x21, 0x00


	//----- nvinfo : EIATTR_KPARAM_INFO
	.align		4
.L_39:
        /*0048*/ 	.byte	0x04, 0x17
        /*004a*/ 	.short	(.L_41 - .L_40)
.L_40:
        /*004c*/ 	.word	0x00000000
        /*0050*/ 	.short	0x0001
        /*0052*/ 	.short	0x0008
        /*0054*/ 	.byte	0x00, 0xf5, 0x21, 0x00


	//----- nvinfo : EIATTR_KPARAM_INFO
	.align		4
.L_41:
        /*0058*/ 	.byte	0x04, 0x17
        /*005a*/ 	.short	(.L_43 - .L_42)
.L_42:
        /*005c*/ 	.word	0x00000000
        /*0060*/ 	.short	0x0000
        /*0062*/ 	.short	0x0000
        /*0064*/ 	.byte	0x00, 0xf0, 0x11, 0x00


	//----- nvinfo : EIATTR_SPARSE_MMA_MASK
	.align		4
.L_43:
        /*0068*/ 	.byte	0x03, 0x50
        /*006a*/ 	.short	0x0000


	//----- nvinfo : EIATTR_MAXREG_COUNT
	.align		4
        /*006c*/ 	.byte	0x03, 0x1b
        /*006e*/ 	.short	0x00ff


	//----- nvinfo : EIATTR_MERCURY_ISA_VERSION
	.align		4
        /*0070*/ 	.byte	0x03, 0x5f
        /*0072*/ 	.short	0x0101


	//----- nvinfo : EIATTR_VRC_CTA_INIT_COUNT
	.align		4
        /*0074*/ 	.byte	0x02, 0x4a
	.zero		1
	.zero		1


	//----- nvinfo : EIATTR_EXIT_INSTR_OFFSETS
	.align		4
        /*0078*/ 	.byte	0x04, 0x1c
        /*007a*/ 	.short	(.L_45 - .L_44)


	//   ....[0]....
.L_44:
        /*007c*/ 	.word	0x000000a0


	//   ....[1]....
        /*0080*/ 	.word	0x00000700


	//----- nvinfo : EIATTR_CBANK_PARAM_SIZE
	.align		4
.L_45:
        /*0084*/ 	.byte	0x03, 0x19
        /*0086*/ 	.short	0x0024


	//----- nvinfo : EIATTR_PARAM_CBANK
	.align		4
        /*0088*/ 	.byte	0x04, 0x0a
        /*008a*/ 	.short	(.L_47 - .L_46)
	.align		4
.L_46:
        /*008c*/ 	.word	index@(.nv.constant0.add_offset)
        /*0090*/ 	.short	0x0380
        /*0092*/ 	.short	0x0024


	//----- nvinfo : EIATTR_SW_WAR
	.align		4
.L_47:
        /*0094*/ 	.byte	0x04, 0x36
        /*0096*/ 	.short	(.L_49 - .L_48)
.L_48:
        /*0098*/ 	.word	0x00000008
.L_49:


//--------------------- .nv.info.cat_number       --------------------------
	.section	.nv.info.cat_number,"",@"SHT_CUDA_INFO"
	.sectionflags	@""
	.align	4


	//----- nvinfo : EIATTR_CUDA_API_VERSION
	.align		4
        /*0000*/ 	.byte	0x04, 0x37
        /*0002*/ 	.short	(.L_51 - .L_50)
.L_50:
        /*0004*/ 	.word	0x00000082


	//----- nvinfo : EIATTR_KPARAM_INFO
	.align		4
.L_51:
        /*0008*/ 	.byte	0x04, 0x17
        /*000a*/ 	.short	(.L_53 - .L_52)
.L_52:
        /*000c*/ 	.word	0x00000000
        /*0010*/ 	.short	0x0004
        /*0012*/ 	.short	0x0018
        /*0014*/ 	.byte	0x00, 0xf5, 0x21, 0x00


	//----- nvinfo : EIATTR_KPARAM_INFO
	.align		4
.L_53:
        /*0018*/ 	.byte	0x04, 0x17
        /*001a*/ 	.short	(.L_55 - .L_54)
.L_54:
        /*001c*/ 	.word	0x00000000
        /*0020*/ 	.short	0x0003
        /*0022*/ 	.short	0x0014
        /*0024*/ 	.byte	0x00, 0xf0, 0x11, 0x00


	//----- nvinfo : EIATTR_KPARAM_INFO
	.align		4
.L_55:
        /*0028*/ 	.byte	0x04, 0x17
        /*002a*/ 	.short	(.L_57 - .L_56)
.L_56:
        /*002c*/ 	.word	0x00000000
        /*0030*/ 	.short	0x0002
        /*0032*/ 	.short	0x0010
        /*0034*/ 	.byte	0x00, 0xf0, 0x11, 0x00


	//----- nvinfo : EIATTR_KPARAM_INFO
	.align		4
.L_57:
        /*0038*/ 	.byte	0x04, 0x17
        /*003a*/ 	.short	(.L_59 - .L_58)
.L_58:
        /*003c*/ 	.word	0x00000000
        /*0040*/ 	.short	0x0001
        /*0042*/ 	.short	0x0008
        /*0044*/ 	.byte	0x00, 0xf5, 0x21, 0x00


	//----- nvinfo : EIATTR_KPARAM_INFO
	.align		4
.L_59:
        /*0048*/ 	.byte	0x04, 0x17
        /*004a*/ 	.short	(.L_61 - .L_60)
.L_60:
        /*004c*/ 	.word	0x00000000
        /*0050*/ 	.short	0x0000
        /*0052*/ 	.short	0x0000
        /*0054*/ 	.byte	0x00, 0xf0, 0x11, 0x00


	//----- nvinfo : EIATTR_SPARSE_MMA_MASK
	.align		4
.L_61:
        /*0058*/ 	.byte	0x03, 0x50
        /*005a*/ 	.short	0x0000


	//----- nvinfo : EIATTR_MAXREG_COUNT
	.align		4
        /*005c*/ 	.byte	0x03, 0x1b
        /*005e*/ 	.short	0x00ff


	//----- nvinfo : EIATTR_MERCURY_ISA_VERSION
	.align		4
        /*0060*/ 	.byte	0x03, 0x5f
        /*0062*/ 	.short	0x0101


	//----- nvinfo : EIATTR_VRC_CTA_INIT_COUNT
	.align		4
        /*0064*/ 	.byte	0x02, 0x4a
	.zero		1
	.zero		1


	//----- nvinfo : EIATTR_EXIT_INSTR_OFFSETS
	.align		4
        /*0068*/ 	.byte	0x04, 0x1c
        /*006a*/ 	.short	(.L_63 - .L_62)


	//   ....[0]....
.L_62:
        /*006c*/ 	.word	0x000001c0


	//   ....[1]....
        /*0070*/ 	.word	0x000006c0


	//   ....[2]....
        /*0074*/ 	.word	0x000008b0


	//   ....[3]....
        /*0078*/ 	.word	0x00000a00


	//   ....[4]....
        /*007c*/ 	.word	0x00000ab0


	//----- nvinfo : EIATTR_CBANK_PARAM_SIZE
	.align		4
.L_63:
        /*0080*/ 	.byte	0x03, 0x19
        /*0082*/ 	.short	0x0020


	//----- nvinfo : EIATTR_PARAM_CBANK
	.align		4
        /*0084*/ 	.byte	0x04, 0x0a
        /*0086*/ 	.short	(.L_65 - .L_64)
	.align		4
.L_64:
        /*0088*/ 	.word	index@(.nv.constant0.cat_number)
        /*008c*/ 	.short	0x0380
        /*008e*/ 	.short	0x0020


	//----- nvinfo : EIATTR_SW_WAR
	.align		4
.L_65:
        /*0090*/ 	.byte	0x04, 0x36
        /*0092*/ 	.short	(.L_67 - .L_66)
.L_66:
        /*0094*/ 	.word	0x00000008
.L_67:


//--------------------- .nv.info.append           --------------------------
	.section	.nv.info.append,"",@"SHT_CUDA_INFO"
	.sectionflags	@""
	.align	4


	//----- nvinfo : EIATTR_CUDA_API_VERSION
	.align		4
        /*0000*/ 	.byte	0x04, 0x37
        /*0002*/ 	.short	(.L_69 - .L_68)
.L_68:
        /*0004*/ 	.word	0x00000082


	//----- nvinfo : EIATTR_KPARAM_INFO
	.align		4
.L_69:
        /*0008*/ 	.byte	0x04, 0x17
        /*000a*/ 	.short	(.L_71 - .L_70)
.L_70:
        /*000c*/ 	.word	0x00000000
        /*0010*/ 	.short	0x0005
        /*0012*/ 	.short	0x0020
        /*0014*/ 	.byte	0x00, 0xf0, 0x11, 0x00


	//----- nvinfo : EIATTR_KPARAM_INFO
	.align		4
.L_71:
        /*0018*/ 	.byte	0x04, 0x17
        /*001a*/ 	.short	(.L_73 - .L_72)
.L_72:
        /*001c*/ 	.word	0x00000000
        /*0020*/ 	.short	0x0004
        /*0022*/ 	.short	0x001c
        /*0024*/ 	.byte	0x00, 0xf0, 0x11, 0x00


	//----- nvinfo : EIATTR_KPARAM_INFO
	.align		4
.L_73:
        /*0028*/ 	.byte	0x04, 0x17
        /*002a*/ 	.short	(.L_75 - .L_74)
.L_74:
        /*002c*/ 	.word	0x00000000
        /*0030*/ 	.short	0x0003
        /*0032*/ 	.short	0x0018
        /*0034*/ 	.byte	0x00, 0xf0, 0x11, 0x00


	//----- nvinfo : EIATTR_KPARAM_INFO
	.align		4
.L_75:
        /*0038*/ 	.byte	0x04, 0x17
        /*003a*/ 	.short	(.L_77 - .L_76)
.L_76:
        /*003c*/ 	.word	0x00000000
        /*0040*/ 	.short	0x0002
        /*0042*/ 	.short	0x0010
        /*0044*/ 	.byte	0x00, 0xf5, 0x21, 0x00


	//----- nvinfo : EIATTR_KPARAM_INFO
	.align		4
.L_77:
        /*0048*/ 	.byte	0x04, 0x17
        /*004a*/ 	.short	(.L_79 - .L_78)
.L_78:
        /*004c*/ 	.word	0x00000000
        /*0050*/ 	.short	0x0001
        /*0052*/ 	.short	0x0008
        /*0054*/ 	.byte	0x00, 0xf5, 0x21, 0x00


	//----- nvinfo : EIATTR_KPARAM_INFO
	.align		4
.L_79:
        /*0058*/ 	.byte	0x04, 0x17
        /*005a*/ 	.short	(.L_81 - .L_80)
.L_80:
        /*005c*/ 	.word	0x00000000
        /*0060*/ 	.short	0x0000
        /*0062*/ 	.short	0x0000
        /*0064*/ 	.byte	0x00, 0xf0, 0x11, 0x00


	//----- nvinfo : EIATTR_SPARSE_MMA_MASK
	.align		4
.L_81:
        /*0068*/ 	.byte	0x03, 0x50
        /*006a*/ 	.short	0x0000


	//----- nvinfo : EIATTR_MAXREG_COUNT
	.align		4
        /*006c*/ 	.byte	0x03, 0x1b
        /*006e*/ 	.short	0x00ff


	//----- nvinfo : EIATTR_MERCURY_ISA_VERSION
	.align		4
        /*0070*/ 	.byte	0x03, 0x5f
        /*0072*/ 	.short	0x0101


	//----- nvinfo : EIATTR_VRC_CTA_INIT_COUNT
	.align		4
        /*0074*/ 	.byte	0x02, 0x4a
	.zero		1
	.zero		1


	//----- nvinfo : EIATTR_EXIT_INSTR_OFFSETS
	.align		4
        /*0078*/ 	.byte	0x04, 0x1c
        /*007a*/ 	.short	(.L_83 - .L_82)


	//   ....[0]....
.L_82:
        /*007c*/ 	.word	0x000000a0


	//   ....[1]....
        /*0080*/ 	.word	0x00000300


	//----- nvinfo : EIATTR_CBANK_PARAM_SIZE
	.align		4
.L_83:
        /*0084*/ 	.byte	0x03, 0x19
        /*0086*/ 	.short	0x0024


	//----- nvinfo : EIATTR_PARAM_CBANK
	.align		4
        /*0088*/ 	.byte	0x04, 0x0a
        /*008a*/ 	.short	(.L_85 - .L_84)
	.align		4
.L_84:
        /*008c*/ 	.word	index@(.nv.constant0.append)
        /*0090*/ 	.short	0x0380
        /*0092*/ 	.short	0x0024


	//----- nvinfo : EIATTR_SW_WAR
	.align		4
.L_85:
        /*0094*/ 	.byte	0x04, 0x36
        /*0096*/ 	.short	(.L_87 - .L_86)
.L_86:
        /*0098*/ 	.word	0x00000008
.L_87:


//--------------------- .nv.info.cat_number_4_expend --------------------------
	.section	.nv.info.cat_number_4_expend,"",@"SHT_CUDA_INFO"
	.sectionflags	@""
	.align	4


	//----- nvinfo : EIATTR_CUDA_API_VERSION
	.align		4
        /*0000*/ 	.byte	0x04, 0x37
        /*0002*/ 	.short	(.L_89 - .L_88)
.L_88:
        /*0004*/ 	.word	0x00000082


	//----- nvinfo : EIATTR_KPARAM_INFO
	.align		4
.L_89:
        /*0008*/ 	.byte	0x04, 0x17
        /*000a*/ 	.short	(.L_91 - .L_90)
.L_90:
        /*000c*/ 	.word	0x00000000
        /*0010*/ 	.short	0x0006
        /*0012*/ 	.short	0x0030
        /*0014*/ 	.byte	0x00, 0xf5, 0x21, 0x00


	//----- nvinfo : EIATTR_KPARAM_INFO
	.align		4
.L_91:
        /*0018*/ 	.byte	0x04, 0x17
        /*001a*/ 	.short	(.L_93 - .L_92)
.L_92:
        /*001c*/ 	.word	0x00000000
        /*0020*/ 	.short	0x0005
        /*0022*/ 	.short	0x0028
        /*0024*/ 	.byte	0x00, 0xf0, 0x11, 0x00


	//----- nvinfo : EIATTR_KPARAM_INFO
	.align		4
.L_93:
        /*0028*/ 	.byte	0x04, 0x17
        /*002a*/ 	.short	(.L_95 - .L_94)
.L_94:
        /*002c*/ 	.word	0x00000000
        /*0030*/ 	.short	0x0004
        /*0032*/ 	.short	0x0020
        /*0034*/ 	.byte	0x00, 0xf5, 0x21, 0x00


	//----- nvinfo : EIATTR_KPARAM_INFO
	.align		4
.L_95:
        /*0038*/ 	.byte	0x04, 0x17
        /*003a*/ 	.short	(.L_97 - .L_96)
.L_96:
        /*003c*/ 	.word	0x00000000
        /*0040*/ 	.short	0x0003
        /*0042*/ 	.short	0x0018
        /*0044*/ 	.byte	0x00, 0xf5, 0x21, 0x00


	//----- nvinfo : EIATTR_KPARAM_INFO
	.align		4
.L_97:
        /*0048*/ 	.byte	0x04, 0x17
        /*004a*/ 	.short	(.L_99 - .L_98)
.L_98:
        /*004c*/ 	.word	0x00000000
        /*0050*/ 	.short	0x0002
        /*0052*/ 	.short	0x0010
        /*0054*/ 	.byte	0x00, 0xf5, 0x21, 0x00


	//----- nvinfo : EIATTR_KPARAM_INFO
	.align		4
.L_99:
        /*0058*/ 	.byte	0x04, 0x17
        /*005a*/ 	.short	(.L_101 - .L_100)
.L_100:
        /*005c*/ 	.word	0x00000000
        /*0060*/ 	.short	0x0001
        /*0062*/ 	.short	0x0008
        /*0064*/ 	.byte	0x00, 0xf5, 0x21, 0x00


	//----- nvinfo : EIATTR_KPARAM_INFO
	.align		4
.L_101:
        /*0068*/ 	.byte	0x04, 0x17
        /*006a*/ 	.short	(.L_103 - .L_102)
.L_102:
        /*006c*/ 	.word	0x00000000
        /*0070*/ 	.short	0x0000
        /*0072*/ 	.short	0x0000
        /*0074*/ 	.byte	0x00, 0xf0, 0x21, 0x00


	//----- nvinfo : EIATTR_SPARSE_MMA_MASK
	.align		4
.L_103:
        /*0078*/ 	.byte	0x03, 0x50
        /*007a*/ 	.short	0x0000


	//----- nvinfo : EIATTR_MAXREG_COUNT
	.align		4
        /*007c*/ 	.byte	0x03, 0x1b
        /*007e*/ 	.short	0x00ff


	//----- nvinfo : EIATTR_MERCURY_ISA_VERSION
	.align		4
        /*0080*/ 	.byte	0x03, 0x5f
        /*0082*/ 	.short	0x0101


	//----- nvinfo : EIATTR_VRC_CTA_INIT_COUNT
	.align		4
        /*0084*/ 	.byte	0x02, 0x4a
	.zero		1
	.zero		1


	//----- nvinfo : EIATTR_EXIT_INSTR_OFFSETS
	.align		4
        /*0088*/ 	.byte	0x04, 0x1c
        /*008a*/ 	.short	(.L_105 - .L_104)


	//   ....[0]....
.L_104:
        /*008c*/ 	.word	0x000000c0


	//   ....[1]....
        /*0090*/ 	.word	0x000003f0


	//----- nvinfo : EIATTR_CBANK_PARAM_SIZE
	.align		4
.L_105:
        /*0094*/ 	.byte	0x03, 0x19
        /*0096*/ 	.short	0x0038


	//----- nvinfo : EIATTR_PARAM_CBANK
	.align		4
        /*0098*/ 	.byte	0x04, 0x0a
        /*009a*/ 	.short	(.L_107 - .L_106)
	.align		4
.L_106:
        /*009c*/ 	.word	index@(.nv.constant0.cat_number_4_expend)
        /*00a0*/ 	.short	0x0380
        /*00a2*/ 	.short	0x0038


	//----- nvinfo : EIATTR_SW_WAR
	.align		4
.L_107:
        /*00a4*/ 	.byte	0x04, 0x36
        /*00a6*/ 	.short	(.L_109 - .L_108)
.L_108:
        /*00a8*/ 	.word	0x00000008
.L_109:


//--------------------- .nv.info.cat_number_expend --------------------------
	.section	.nv.info.cat_number_expend,"",@"SHT_CUDA_INFO"
	.sectionflags	@""
	.align	4


	//----- nvinfo : EIATTR_CUDA_API_VERSION
	.align		4
        /*0000*/ 	.byte	0x04, 0x37
        /*0002*/ 	.short	(.L_111 - .L_110)
.L_110:
        /*0004*/ 	.word	0x00000082


	//----- nvinfo : EIATTR_KPARAM_INFO
	.align		4
.L_111:
        /*0008*/ 	.byte	0x04, 0x17
        /*000a*/ 	.short	(.L_113 - .L_112)
.L_112:
        /*000c*/ 	.word	0x00000000
        /*0010*/ 	.short	0x000a
        /*0012*/ 	.short	0x0050
        /*0014*/ 	.byte	0x00, 0xf5, 0x21, 0x00


	//----- nvinfo : EIATTR_KPARAM_INFO
	.align		4
.L_113:
        /*0018*/ 	.byte	0x04, 0x17
        /*001a*/ 	.short	(.L_115 - .L_114)
.L_114:
        /*001c*/ 	.word	0x00000000
        /*0020*/ 	.short	0x0009
        /*0022*/ 	.short	0x0048
        /*0024*/ 	.byte	0x00, 0xf0, 0x11, 0x00


	//----- nvinfo : EIATTR_KPARAM_INFO
	.align		4
.L_115:
        /*0028*/ 	.byte	0x04, 0x17
        /*002a*/ 	.short	(.L_117 - .L_116)
.L_116:
        /*002c*/ 	.word	0x00000000
        /*0030*/ 	.short	0x0008
        /*0032*/ 	.short	0x0040
        /*0034*/ 	.byte	0x00, 0xf5, 0x21, 0x00


	//----- nvinfo : EIATTR_KPARAM_INFO
	.align		4
.L_117:
        /*0038*/ 	.byte	0x04, 0x17
        /*003a*/ 	.short	(.L_119 - .L_118)
.L_118:
        /*003c*/ 	.word	0x00000000
        /*0040*/ 	.short	0x0007
        /*0042*/ 	.short	0x0038
        /*0044*/ 	.byte	0x00, 0xf5, 0x21, 0x00


	//----- nvinfo : EIATTR_KPARAM_INFO
	.align		4
.L_119:
        /*0048*/ 	.byte	0x04, 0x17
        /*004a*/ 	.short	(.L_121 - .L_120)
.L_120:
        /*004c*/ 	.word	0x00000000
        /*0050*/ 	.short	0x0006
        /*0052*/ 	.short	0x0030
        /*0054*/ 	.byte	0x00, 0xf5, 0x21, 0x00


	//----- nvinfo : EIATTR_KPARAM_INFO
	.align		4
.L_121:
        /*0058*/ 	.byte	0x04, 0x17
        /*005a*/ 	.short	(.L_123 - .L_122)
.L_122:
        /*005c*/ 	.word	0x00000000
        /*0060*/ 	.short	0x0005
        /*0062*/ 	.short	0x0028
        /*0064*/ 	.byte	0x00, 0xf5, 0x21, 0x00


	//----- nvinfo : EIATTR_KPARAM_INFO
	.align		4
.L_123:
        /*0068*/ 	.byte	0x04, 0x17
        /*006a*/ 	.short	(.L_125 - .L_124)
.L_124:
        /*006c*/ 	.word	0x00000000
        /*0070*/ 	.short	0x0004
        /*0072*/ 	.short	0x0020
        /*0074*/ 	.byte	0x00, 0xf5, 0x21, 0x00


	//----- nvinfo : EIATTR_KPARAM_INFO
	.align		4
.L_125:
        /*0078*/ 	.byte	0x04, 0x17
        /*007a*/ 	.short	(.L_127 - .L_126)
.L_126:
        /*007c*/ 	.word	0x00000000
        /*0080*/ 	.short	0x0003
        /*0082*/ 	.short	0x0018
        /*0084*/ 	.byte	0x00, 0xf5, 0x21, 0x00


	//----- nvinfo : EIATTR_KPARAM_INFO
	.align		4
.L_127:
        /*0088*/ 	.byte	0x04, 0x17
        /*008a*/ 	.short	(.L_129 - .L_128)
.L_128:
        /*008c*/ 	.word	0x00000000
        /*0090*/ 	.short	0x0002
        /*0092*/ 	.short	0x0010
        /*0094*/ 	.byte	0x00, 0xf5, 0x21, 0x00


	//----- nvinfo : EIATTR_KPARAM_INFO
	.align		4
.L_129:
        /*0098*/ 	.byte	0x04, 0x17
        /*009a*/ 	.short	(.L_131 - .L_130)
.L_130:
        /*009c*/ 	.word	0x00000000
        /*00a0*/ 	.short	0x0001
        /*00a2*/ 	.short	0x0008
        /*00a4*/ 	.byte	0x00, 0xf5, 0x21, 0x00


	//----- nvinfo : EIATTR_KPARAM_INFO
	.align		4
.L_131:
        /*00a8*/ 	.byte	0x04, 0x17
        /*00aa*/ 	.short	(.L_133 - .L_132)
.L_132:
        /*00ac*/ 	.word	0x00000000
        /*00b0*/ 	.short	0x0000
        /*00b2*/ 	.short	0x0000
        /*00b4*/ 	.byte	0x00, 0xf0, 0x21, 0x00


	//----- nvinfo : EIATTR_SPARSE_MMA_MASK
	.align		4
.L_133:
        /*00b8*/ 	.byte	0x03, 0x50
        /*00ba*/ 	.short	0x0000


	//----- nvinfo : EIATTR_MAXREG_COUNT
	.align		4
        /*00bc*/ 	.byte	0x03, 0x1b
        /*00be*/ 	.short	0x00ff


	//----- nvinfo : EIATTR_MERCURY_ISA_VERSION
	.align		4
        /*00c0*/ 	.byte	0x03, 0x5f
        /*00c2*/ 	.short	0x0101


	//----- nvinfo : EIATTR_VRC_CTA_INIT_COUNT
	.align		4
        /*00c4*/ 	.byte	0x02, 0x4a
	.zero		1
	.zero		1


	//----- nvinfo : EIATTR_EXIT_INSTR_OFFSETS
	.align		4
        /*00c8*/ 	.byte	0x04, 0x1c
        /*00ca*/ 	.short	(.L_135 - .L_134)


	//   ....[0]....
.L_134:
        /*00cc*/ 	.word	0x000000c0


	//   ....[1]....
        /*00d0*/ 	.word	0x00000530


	//----- nvinfo : EIATTR_CBANK_PARAM_SIZE
	.align		4
.L_135:
        /*00d4*/ 	.byte	0x03, 0x19
        /*00d6*/ 	.short	0x0058


	//----- nvinfo : EIATTR_PARAM_CBANK
	.align		4
        /*00d8*/ 	.byte	0x04, 0x0a
        /*00da*/ 	.short	(.L_137 - .L_136)
	.align		4
.L_136:
        /*00dc*/ 	.word	index@(.nv.constant0.cat_number_expend)
        /*00e0*/ 	.short	0x0380
        /*00e2*/ 	.short	0x0058


	//----- nvinfo : EIATTR_SW_WAR
	.align		4
.L_137:
        /*00e4*/ 	.byte	0x04, 0x36
        /*00e6*/ 	.short	(.L_139 - .L_138)
.L_138:
        /*00e8*/ 	.word	0x00000008
.L_139:


//--------------------- .nv.callgraph             --------------------------
	.section	.nv.callgraph,"",@"SHT_CUDA_CALLGRAPH"
	.align	4
	.sectionentsize	8
	.align		4
        /*0000*/ 	.word	0x00000000
	.align		4
        /*0004*/ 	.word	0xffffffff
	.align		4
        /*0008*/ 	.word	0x00000000
	.align		4
        /*000c*/ 	.word	0xfffffffe
	.align		4
        /*0010*/ 	.word	0x00000000
	.align		4
        /*0014*/ 	.word	0xfffffffd
	.align		4
        /*0018*/ 	.word	0x00000000
	.align		4
        /*001c*/ 	.word	0xfffffffc


//--------------------- .text.add_offset          --------------------------
	.section	.text.add_offset,"ax",@progbits
	.align	128
        .global         add_offset
        .type           add_offset,@function
        .size           add_offset,(.L_x_9 - add_offset)
        .other          add_offset,@"STO_CUDA_ENTRY STV_DEFAULT"
add_offset:
.text.add_offset:
[----:B------:R-:W-:Y:S01]  /*0000*/  LDC R1, c[0x0][0x37c] ;  /* 0x0000df00ff017b82 */ /* 0x000fe20000000800 */
[----:B------:R-:W0:Y:S07]  /*0010*/  S2R R3, SR_TID.X ;  /* 0x0000000000037919 */ /* 0x000e2e0000002100 */
[----:B------:R-:W-:Y:S01]  /*0020*/  S2UR UR4, SR_CTAID.X ;  /* 0x00000000000479c3 */ /* 0x000fe20000002500 */
[----:B------:R-:W1:Y:S01]  /*0030*/  LDCU UR6, c[0x0][0x370] ;  /* 0x00006e00ff0677ac */ /* 0x000e620008000800 */
[----:B------:R-:W2:Y:S06]  /*0040*/  LDCU UR7, c[0x0][0x380] ;  /* 0x00007000ff0777ac */ /* 0x000eac0008000800 */
[----:B------:R-:W1:Y:S08]  /*0050*/  S2UR UR5, SR_CTAID.Y ;  /* 0x00000000000579c3 */ /* 0x000e700000002600 */
[----:B------:R-:W0:Y:S01]  /*0060*/  LDC R0, c[0x0][0x360] ;  /* 0x0000d800ff007b82 */ /* 0x000e220000000800 */
[----:B-1----:R-:W-:-:S06]  /*0070*/  UIMAD UR4, UR5, UR6, UR4 ;  /* 0x00000006050472a4 */ /* 0x002fcc000f8e0204 */
[----:B0-----:R-:W-:-:S05]  /*0080*/  IMAD R0, R0, UR4, R3 ;  /* 0x0000000400007c24 */ /* 0x001fca000f8e0203 */
[----:B--2---:R-:W-:-:S13]  /*0090*/  ISETP.GE.AND P0, PT, R0, UR7, PT ;  /* 0x0000000700007c0c */ /* 0x004fda000bf06270 */
[----:B------:R-:W-:Y:S05]  /*00a0*/  @P0 EXIT ;  /* 0x000000000000094d */ /* 0x000fea0003800000 */
[----:B------:R-:W0:Y:S01]  /*00b0*/  LDC R3, c[0x0][0x398] ;  /* 0x0000e600ff037b82 */ /* 0x000e220000000800 */
[----:B------:R-:W-:Y:S01]  /*00c0*/  IABS R14, R0 ;  /* 0x00000000000e7213 */ /* 0x000fe20000000000 */
[----:B------:R-:W1:Y:S01]  /*00d0*/  LDCU UR6, c[0x0][0x3a0] ;  /* 0x00007400ff0677ac */ /* 0x000e620008000800 */
[----:B------:R-:W2:Y:S05]  /*00e0*/  LDCU.64 UR4, c[0x0][0x358] ;  /* 0x00006b00ff0477ac */ /* 0x000eaa0008000a00 */
[----:B------:R-:W3:Y:S01]  /*00f0*/  LDC R2, c[0x0][0x39c] ;  /* 0x0000e700ff027b82 */ /* 0x000ee20000000800 */
[----:B0-----:R-:W-:-:S04]  /*0100*/  IABS R8, R3 ;  /* 0x0000000300087213 */ /* 0x001fc80000000000 */
[----:B------:R-:W0:Y:S01]  /*0110*/  I2F.RP R5, R8 ;  /* 0x0000000800057306 */ /* 0x000e220000209400 */
[----:B---3--:R-:W-:-:S05]  /*0120*/  IMAD R12, R3, R2, RZ ;  /* 0x00000002030c7224 */ /* 0x008fca00078e02ff */
[----:B------:R-:W-:-:S04]  /*0130*/  IABS R4, R12 ;  /* 0x0000000c00047213 */ /* 0x000fc80000000000 */
[----:B------:R-:W3:Y:S08]  /*0140*/  I2F.RP R9, R4 ;  /* 0x0000000400097306 */ /* 0x000ef00000209400 */
[----:B0-----:R-:W0:Y:S08]  /*0150*/  MUFU.RCP R5, R5 ;  /* 0x0000000500057308 */ /* 0x001e300000001000 */
[----:B---3--:R-:W3:Y:S01]  /*0160*/  MUFU.RCP R9, R9 ;  /* 0x0000000900097308 */ /* 0x008ee20000001000 */
[----:B0-----:R-:W-:Y:S01]  /*0170*/  VIADD R10, R5, 0xffffffe ;  /* 0x0ffffffe050a7836 */ /* 0x001fe20000000000 */
[----:B------:R-:W-:-:S06]  /*0180*/  IABS R5, R2 ;  /* 0x0000000200057213 */ /* 0x000fcc0000000000 */
[----:B------:R0:W4:Y:S01]  /*0190*/  F2I.FTZ.U32.TRUNC.NTZ R11, R10 ;  /* 0x0000000a000b7305 */ /* 0x000122000021f000 */
[----:B---3--:R-:W-:-:S07]  /*01a0*/  VIADD R6, R9, 0xffffffe ;  /* 0x0ffffffe09067836 */ /* 0x008fce0000000000 */
[----:B------:R3:W5:Y:S01]  /*01b0*/  F2I.FTZ.U32.TRUNC.NTZ R7, R6 ;  /* 0x0000000600077305 */ /* 0x000762000021f000 */
[----:B0-----:R-:W-:Y:S01]  /*01c0*/  IMAD.MOV.U32 R10, RZ, RZ, RZ ;  /* 0x000000ffff0a7224 */ /* 0x001fe200078e00ff */
[----:B----4-:R-:W-:-:S06]  /*01d0*/  IADD3 R13, PT, PT, RZ, -R11, RZ ;  /* 0x8000000bff0d7210 */ /* 0x010fcc0007ffe0ff */
[----:B------:R-:W0:Y:S01]  /*01e0*/  I2F.RP R9, R5 ;  /* 0x0000000500097306 */ /* 0x000e220000209400 */
[----:B---3--:R-:W-:Y:S02]  /*01f0*/  IMAD.MOV.U32 R6, RZ, RZ, RZ ;  /* 0x000000ffff067224 */ /* 0x008fe400078e00ff */
[----:B------:R-:W-:Y:S02]  /*0200*/  IMAD R13, R13, R8, RZ ;  /* 0x000000080d0d7224 */ /* 0x000fe400078e02ff */
[----:B-----5:R-:W-:Y:S02]  /*0210*/  IMAD.MOV R15, RZ, RZ, -R7 ;  /* 0x000000ffff0f7224 */ /* 0x020fe400078e0a07 */
[----:B------:R-:W-:Y:S01]  /*0220*/  IMAD.HI.U32 R11, R11, R13, R10 ;  /* 0x0000000d0b0b7227 */ /* 0x000fe200078e000a */
[----:B------:R-:W-:Y:S02]  /*0230*/  MOV R13, R14 ;  /* 0x0000000e000d7202 */ /* 0x000fe40000000f00 */
[----:B------:R-:W-:Y:S01]  /*0240*/  IABS R10, R12 ;  /* 0x0000000c000a7213 */ /* 0x000fe20000000000 */
[----:B------:R-:W-:-:S02]  /*0250*/  IMAD R15, R15, R4, RZ ;  /* 0x000000040f0f7224 */ /* 0x000fc400078e02ff */
[----:B------:R-:W-:Y:S01]  /*0260*/  IMAD.HI.U32 R11, R11, R13, RZ ;  /* 0x0000000d0b0b7227 */ /* 0x000fe200078e00ff */
[----:B0-----:R-:W0:Y:S03]  /*0270*/  MUFU.RCP R9, R9 ;  /* 0x0000000900097308 */ /* 0x001e260000001000 */
[----:B------:R-:W-:Y:S01]  /*0280*/  IMAD.HI.U32 R6, R7, R15, R6 ;  /* 0x0000000f07067227 */ /* 0x000fe200078e0006 */
[----:B------:R-:W-:-:S03]  /*0290*/  IADD3 R7, PT, PT, -R11, RZ, RZ ;  /* 0x000000ff0b077210 */ /* 0x000fc60007ffe1ff */
[----:B------:R-:W-:Y:S02]  /*02a0*/  IMAD.MOV R10, RZ, RZ, -R10 ;  /* 0x000000ffff0a7224 */ /* 0x000fe400078e0a0a */
[----:B------:R-:W-:Y:S02]  /*02b0*/  IMAD R7, R8, R7, R13 ;  /* 0x0000000708077224 */ /* 0x000fe400078e020d */
[----:B------:R-:W-:-:S03]  /*02c0*/  IMAD.HI.U32 R6, R6, R13, RZ ;  /* 0x0000000d06067227 */ /* 0x000fc600078e00ff */
[----:B------:R-:W-:Y:S01]  /*02d0*/  ISETP.GT.U32.AND P0, PT, R8, R7, PT ;  /* 0x000000070800720c */ /* 0x000fe20003f04070 */
[----:B------:R-:W-:Y:S01]  /*02e0*/  IMAD R13, R6, R10, R13 ;  /* 0x0000000a060d7224 */ /* 0x000fe200078e020d */
[----:B------:R-:W-:Y:S01]  /*02f0*/  LOP3.LUT R6, R0, R3, RZ, 0x3c, !PT ;  /* 0x0000000300067212 */ /* 0x000fe200078e3cff */
[----:B0-----:R-:W-:-:S03]  /*0300*/  VIADD R10, R9, 0xffffffe ;  /* 0x0ffffffe090a7836 */ /* 0x001fc60000000000 */
[----:B------:R-:W-:Y:S02]  /*0310*/  ISETP.GT.U32.AND P1, PT, R4, R13, PT ;  /* 0x0000000d0400720c */ /* 0x000fe40003f24070 */
[----:B------:R-:W-:Y:S01]  /*0320*/  ISETP.GE.AND P2, PT, R6, RZ, PT ;  /* 0x000000ff0600720c */ /* 0x000fe20003f46270 */
[----:B------:R-:W-:-:S04]  /*0330*/  IMAD.MOV.U32 R6, RZ, RZ, RZ ;  /* 0x000000ffff067224 */ /* 0x000fc800078e00ff */
[----:B------:R-:W-:Y:S02]  /*0340*/  @!P0 IMAD.IADD R7, R7, 0x1, -R8 ;  /* 0x0000000107078824 */ /* 0x000fe400078e0a08 */
[----:B------:R-:W-:Y:S01]  /*0350*/  @!P0 VIADD R11, R11, 0x1 ;  /* 0x000000010b0b8836 */ /* 0x000fe20000000000 */
[----:B------:R-:W-:Y:S02]  /*0360*/  ISETP.NE.AND P0, PT, R3, RZ, PT ;  /* 0x000000ff0300720c */ /* 0x000fe40003f05270 */
[----:B------:R-:W-:Y:S02]  /*0370*/  ISETP.GE.U32.AND P4, PT, R7, R8, PT ;  /* 0x000000080700720c */ /* 0x000fe40003f86070 */
[----:B------:R-:W-:Y:S01]  /*0380*/  @!P1 IADD3 R13, PT, PT, R13, -R4, RZ ;  /* 0x800000040d0d9210 */ /* 0x000fe20007ffe0ff */
[----:B------:R-:W0:Y:S01]  /*0390*/  F2I.FTZ.U32.TRUNC.NTZ R7, R10 ;  /* 0x0000000a00077305 */ /* 0x000e22000021f000 */
[----:B------:R-:W-:Y:S02]  /*03a0*/  ISETP.GE.AND P1, PT, R0, RZ, PT ;  /* 0x000000ff0000720c */ /* 0x000fe40003f26270 */
[----:B------:R-:W-:-:S07]  /*03b0*/  ISETP.GT.U32.AND P3, PT, R4, R13, PT ;  /* 0x0000000d0400720c */ /* 0x000fce0003f64070 */
[----:B------:R-:W-:Y:S01]  /*03c0*/  @P4 VIADD R11, R11, 0x1 ;  /* 0x000000010b0b4836 */ /* 0x000fe20000000000 */
[----:B------:R-:W-:-:S04]  /*03d0*/  ISETP.NE.AND P4, PT, R12, RZ, PT ;  /* 0x000000ff0c00720c */ /* 0x000fc80003f85270 */
[----:B------:R-:W-:Y:S02]  /*03e0*/  @!P2 IADD3 R11, PT, PT, -R11, RZ, RZ ;  /* 0x000000ff0b0ba210 */ /* 0x000fe40007ffe1ff */
[----:B------:R-:W-:Y:S01]  /*03f0*/  @!P3 IADD3 R13, PT, PT, R13, -R4, RZ ;  /* 0x800000040d0db210 */ /* 0x000fe20007ffe0ff */
[----:B0-----:R-:W-:Y:S01]  /*0400*/  IMAD.MOV R4, RZ, RZ, -R7 ;  /* 0x000000ffff047224 */ /* 0x001fe200078e0a07 */
[----:B------:R-:W-:-:S03]  /*0410*/  @!P0 LOP3.LUT R11, RZ, R3, RZ, 0x33, !PT ;  /* 0x00000003ff0b8212 */ /* 0x000fc600078e33ff */
[----:B------:R-:W-:Y:S02]  /*0420*/  IMAD.MOV.U32 R9, RZ, RZ, R13 ;  /* 0x000000ffff097224 */ /* 0x000fe400078e000d */
[----:B------:R-:W-:Y:S01]  /*0430*/  IMAD R13, R4, R5, RZ ;  /* 0x00000005040d7224 */ /* 0x000fe200078e02ff */
[----:B------:R-:W-:Y:S01]  /*0440*/  IABS R4, R11 ;  /* 0x0000000b00047213 */ /* 0x000fe20000000000 */
[----:B------:R-:W-:Y:S01]  /*0450*/  @!P1 IMAD.MOV R9, RZ, RZ, -R9 ;  /* 0x000000ffff099224 */ /* 0x000fe200078e0a09 */
[----:B------:R-:W-:Y:S01]  /*0460*/  @!P4 LOP3.LUT R9, RZ, R12, RZ, 0x33, !PT ;  /* 0x0000000cff09c212 */ /* 0x000fe200078e33ff */
[----:B------:R-:W-:Y:S01]  /*0470*/  IMAD.HI.U32 R6, R7, R13, R6 ;  /* 0x0000000d07067227 */ /* 0x000fe200078e0006 */
[----:B------:R-:W-:Y:S02]  /*0480*/  LOP3.LUT R11, R11, R2, RZ, 0x3c, !PT ;  /* 0x000000020b0b7212 */ /* 0x000fe400078e3cff */
[----:B------:R-:W-:Y:S02]  /*0490*/  IABS R7, R9 ;  /* 0x0000000900077213 */ /* 0x000fe40000000000 */
[----:B------:R-:W-:Y:S01]  /*04a0*/  ISETP.GE.AND P1, PT, R11, RZ, PT ;  /* 0x000000ff0b00720c */ /* 0x000fe20003f26270 */
[----:B------:R-:W-:Y:S01]  /*04b0*/  IMAD.HI.U32 R8, R6, R4, RZ ;  /* 0x0000000406087227 */ /* 0x000fe200078e00ff */
[----:B------:R-:W-:-:S03]  /*04c0*/  LOP3.LUT R11, RZ, R2, RZ, 0x33, !PT ;  /* 0x00000002ff0b7212 */ /* 0x000fc600078e33ff */
[----:B------:R-:W-:Y:S01]  /*04d0*/  IMAD.HI.U32 R10, R6, R7, RZ ;  /* 0x00000007060a7227 */ /* 0x000fe200078e00ff */
[----:B------:R-:W-:-:S03]  /*04e0*/  IADD3 R6, PT, PT, -R8, RZ, RZ ;  /* 0x000000ff08067210 */ /* 0x000fc60007ffe1ff */
[----:B------:R-:W-:Y:S02]  /*04f0*/  IMAD.MOV R12, RZ, RZ, -R10 ;  /* 0x000000ffff0c7224 */ /* 0x000fe400078e0a0a */
[C---:B------:R-:W-:Y:S02]  /*0500*/  IMAD R4, R5.reuse, R6, R4 ;  /* 0x0000000605047224 */ /* 0x040fe400078e0204 */
[----:B------:R-:W-:-:S03]  /*0510*/  IMAD R6, R5, R12, R7 ;  /* 0x0000000c05067224 */ /* 0x000fc600078e0207 */
[C---:B------:R-:W-:Y:S02]  /*0520*/  ISETP.GT.U32.AND P0, PT, R5.reuse, R4, PT ;  /* 0x000000040500720c */ /* 0x040fe40003f04070 */
[----:B------:R-:W-:-:S11]  /*0530*/  ISETP.GT.U32.AND P2, PT, R5, R6, PT ;  /* 0x000000060500720c */ /* 0x000fd60003f44070 */
[-C--:B------:R-:W-:Y:S02]  /*0540*/  @!P0 IADD3 R4, PT, PT, R4, -R5.reuse, RZ ;  /* 0x8000000504048210 */ /* 0x080fe40007ffe0ff */
[----:B------:R-:W-:Y:S01]  /*0550*/  @!P2 IMAD.IADD R6, R6, 0x1, -R5 ;  /* 0x000000010606a824 */ /* 0x000fe200078e0a05 */
[----:B------:R-:W-:Y:S01]  /*0560*/  @!P0 IADD3 R8, PT, PT, R8, 0x1, RZ ;  /* 0x0000000108088810 */ /* 0x000fe20007ffe0ff */
[----:B------:R-:W-:Y:S01]  /*0570*/  @!P2 VIADD R10, R10, 0x1 ;  /* 0x000000010a0aa836 */ /* 0x000fe20000000000 */
[-C--:B------:R-:W-:Y:S02]  /*0580*/  ISETP.GE.U32.AND P3, PT, R4, R5.reuse, PT ;  /* 0x000000050400720c */ /* 0x080fe40003f66070 */
[----:B------:R-:W-:Y:S02]  /*0590*/  ISETP.GE.U32.AND P4, PT, R6, R5, PT ;  /* 0x000000050600720c */ /* 0x000fe40003f86070 */
[----:B------:R-:W-:Y:S01]  /*05a0*/  LOP3.LUT R4, R9, R2, RZ, 0x3c, !PT ;  /* 0x0000000209047212 */ /* 0x000fe200078e3cff */
[----:B------:R-:W0:Y:S01]  /*05b0*/  LDC.64 R6, c[0x0][0x390] ;  /* 0x0000e400ff067b82 */ /* 0x000e220000000a00 */
[----:B------:R-:W-:-:S02]  /*05c0*/  ISETP.NE.AND P2, PT, R2, RZ, PT ;  /* 0x000000ff0200720c */ /* 0x000fc40003f45270 */
[----:B------:R-:W-:-:S05]  /*05d0*/  ISETP.GE.AND P0, PT, R4, RZ, PT ;  /* 0x000000ff0400720c */ /* 0x000fca0003f06270 */
[----:B------:R-:W-:Y:S01]  /*05e0*/  @P3 IADD3 R8, PT, PT, R8, 0x1, RZ ;  /* 0x0000000108083810 */ /* 0x000fe20007ffe0ff */
[----:B------:R-:W3:Y:S01]  /*05f0*/  LDC.64 R4, c[0x0][0x388] ;  /* 0x0000e200ff047b82 */ /* 0x000ee20000000a00 */
[----:B------:R-:W-:Y:S02]  /*0600*/  @P4 VIADD R10, R10, 0x1 ;  /* 0x000000010a0a4836 */ /* 0x000fe40000000000 */
[----:B------:R-:W-:-:S04]  /*0610*/  @!P1 IADD3 R8, PT, PT, -R8, RZ, RZ ;  /* 0x000000ff08089210 */ /* 0x000fc80007ffe1ff */
[----:B------:R-:W-:Y:S01]  /*0620*/  @!P0 IMAD.MOV R10, RZ, RZ, -R10 ;  /* 0x000000ffff0a8224 */ /* 0x000fe200078e0a0a */
[----:B------:R-:W-:-:S04]  /*0630*/  SEL R8, R11, R8, !P2 ;  /* 0x000000080b087207 */ /* 0x000fc80005000000 */
[----:B------:R-:W-:Y:S01]  /*0640*/  SEL R10, R11, R10, !P2 ;  /* 0x0000000a0b0a7207 */ /* 0x000fe20005000000 */
[----:B------:R-:W-:Y:S02]  /*0650*/  IMAD R3, R8, R3, R8 ;  /* 0x0000000308037224 */ /* 0x000fe400078e0208 */
[----:B0-----:R-:W-:Y:S01]  /*0660*/  IMAD.WIDE R6, R0, 0x4, R6 ;  /* 0x0000000400067825 */ /* 0x001fe200078e0206 */
[----:B------:R-:W-:Y:S02]  /*0670*/  IADD3 R8, PT, PT, -R10, RZ, RZ ;  /* 0x000000ff0a087210 */ /* 0x000fe40007ffe1ff */
[----:B-1----:R-:W-:-:S03]  /*0680*/  IADD3 R3, PT, PT, R3, UR6, R10 ;  /* 0x0000000603037c10 */ /* 0x002fc6000fffe00a */
[----:B------:R-:W-:-:S04]  /*0690*/  IMAD R9, R2, R8, R9 ;  /* 0x0000000802097224 */ /* 0x000fc800078e0209 */
[----:B------:R-:W-:-:S04]  /*06a0*/  IMAD R3, R3, R2, R9 ;  /* 0x0000000203037224 */ /* 0x000fc800078e0209 */
[----:B---3--:R-:W-:Y:S02]  /*06b0*/  IMAD.WIDE R4, R3, 0x4, R4 ;  /* 0x0000000403047825 */ /* 0x008fe400078e0204 */
[----:B--2---:R-:W2:Y:S04]  /*06c0*/  LDG.E R3, desc[UR4][R6.64] ;  /* 0x0000000406037981 */ /* 0x004ea8000c1e1900 */
[----:B------:R-:W2:Y:S02]  /*06d0*/  LDG.E R4, desc[UR4][R4.64] ;  /* 0x0000000404047981 */ /* 0x000ea4000c1e1900 */
[----:B--2---:R-:W-:-:S05]  /*06e0*/  FADD R3, R4, R3 ;  /* 0x0000000304037221 */ /* 0x004fca0000000000 */
[----:B------:R-:W-:Y:S01]  /*06f0*/  STG.E desc[UR4][R6.64], R3 ;  /* 0x0000000306007986 */ /* 0x000fe2000c101904 */
[----:B------:R-:W-:Y:S05]  /*0700*/  EXIT ;  /* 0x000000000000794d */ /* 0x000fea0003800000 */
.L_x_0:
[----:B------:R-:W-:-:S00]  /*0710*/  BRA `(.L_x_0) ;  /* 0xfffffffc00fc7947 */ /* 0x000fc0000383ffff */
[----:B------:R-:W-:-:S00]  /*0720*/  NOP ;  /* 0x0000000000007918 */ /* 0x000fc00000000000 */
        /* <DEDUP_REMOVED lines=13> */
.L_x_9:


//--------------------- .text.cat_number          --------------------------
	.section	.text.cat_number,"ax",@progbits
	.align	128
        .global         cat_number
        .type           cat_number,@function
        .size           cat_number,(.L_x_10 - cat_number)
        .other          cat_number,@"STO_CUDA_ENTRY STV_DEFAULT"
cat_number:
.text.cat_number:
[----:B------:R-:W-:Y:S08]  /*0000*/  LDC R1, c[0x0][0x37c] ;  /* 0x0000df00ff017b82 */ /* 0x000ff00000000800 */
[----:B------:R-:W0:Y:S01]  /*0010*/  LDC R0, c[0x0][0x394] ;  /* 0x0000e500ff007b82 */ /* 0x000e220000000800 */
[----:B------:R-:W1:Y:S01]  /*0020*/  S2R R6, SR_TID.X ;  /* 0x0000000000067919 */ /* 0x000e620000002100 */
[----:B------:R-:W2:Y:S06]  /*0030*/  LDCU UR6, c[0x0][0x370] ;  /* 0x00006e00ff0677ac */ /* 0x000eac0008000800 */
[----:B------:R-:W-:Y:S08]  /*0040*/  S2UR UR4, SR_CTAID.X ;  /* 0x00000000000479c3 */ /* 0x000ff00000002500 */
[----:B------:R-:W2:Y:S01]  /*0050*/  S2UR UR5, SR_CTAID.Y ;  /* 0x00000000000579c3 */ /* 0x000ea20000002600 */
[----:B0-----:R-:W-:-:S07]  /*0060*/  IABS R7, R0 ;  /* 0x0000000000077213 */ /* 0x001fce0000000000 */
[----:B------:R-:W1:Y:S01]  /*0070*/  LDC R5, c[0x0][0x360] ;  /* 0x0000d800ff057b82 */ /* 0x000e620000000800 */
[----:B------:R-:W0:Y:S01]  /*0080*/  I2F.RP R4, R7 ;  /* 0x0000000700047306 */ /* 0x000e220000209400 */
[----:B--2---:R-:W-:-:S07]  /*0090*/  UIMAD UR4, UR5, UR6, UR4 ;  /* 0x00000006050472a4 */ /* 0x004fce000f8e0204 */
[----:B0-----:R-:W0:Y:S01]  /*00a0*/  MUFU.RCP R4, R4 ;  /* 0x0000000400047308 */ /* 0x001e220000001000 */
[----:B-1----:R-:W-:-:S03]  /*00b0*/  IMAD R5, R5, UR4, R6 ;  /* 0x0000000405057c24 */ /* 0x002fc6000f8e0206 */
[----:B------:R-:W1:Y:S02]  /*00c0*/  LDCU UR4, c[0x0][0x380] ;  /* 0x00007000ff0477ac */ /* 0x000e640008000800 */
[----:B------:R-:W-:Y:S02]  /*00d0*/  IABS R6, R5 ;  /* 0x0000000500067213 */ /* 0x000fe40000000000 */
[----:B0-----:R-:W-:Y:S02]  /*00e0*/  IADD3 R2, PT, PT, R4, 0xffffffe, RZ ;  /* 0x0ffffffe04027810 */ /* 0x001fe40007ffe0ff */
[----:B------:R-:W0:Y:S02]  /*00f0*/  LDC R4, c[0x0][0x390] ;  /* 0x0000e400ff047b82 */ /* 0x000e240000000800 */
[----:B------:R2:W3:Y:S02]  /*0100*/  F2I.FTZ.U32.TRUNC.NTZ R3, R2 ;  /* 0x0000000200037305 */ /* 0x0004e4000021f000 */
[----:B--2---:R-:W-:Y:S01]  /*0110*/  HFMA2 R2, -RZ, RZ, 0, 0 ;  /* 0x00000000ff027431 */ /* 0x004fe200000001ff */
[----:B---3--:R-:W-:-:S05]  /*0120*/  IADD3 R8, PT, PT, RZ, -R3, RZ ;  /* 0x80000003ff087210 */ /* 0x008fca0007ffe0ff */
[----:B------:R-:W-:Y:S01]  /*0130*/  IMAD R9, R8, R7, RZ ;  /* 0x0000000708097224 */ /* 0x000fe200078e02ff */
[----:B0-----:R-:W-:-:S03]  /*0140*/  ISETP.GE.AND P0, PT, R4, 0x1, PT ;  /* 0x000000010400780c */ /* 0x001fc60003f06270 */
[----:B------:R-:W-:Y:S01]  /*0150*/  IMAD.HI.U32 R3, R3, R9, R2 ;  /* 0x0000000903037227 */ /* 0x000fe200078e0002 */
[----:B-1----:R-:W-:-:S05]  /*0160*/  ISETP.GE.OR P0, PT, R5, UR4, !P0 ;  /* 0x0000000405007c0c */ /* 0x002fca000c706670 */
[----:B------:R-:W-:-:S05]  /*0170*/  IMAD.HI.U32 R3, R3, R6, RZ ;  /* 0x0000000603037227 */ /* 0x000fca00078e00ff */
[----:B------:R-:W-:-:S05]  /*0180*/  IADD3 R2, PT, PT, -R3, RZ, RZ ;  /* 0x000000ff03027210 */ /* 0x000fca0007ffe1ff */
[----:B------:R-:W-:-:S05]  /*0190*/  IMAD R2, R7, R2, R6 ;  /* 0x0000000207027224 */ /* 0x000fca00078e0206 */
[----:B------:R-:W-:-:S13]  /*01a0*/  ISETP.GT.U32.AND P1, PT, R7, R2, PT ;  /* 0x000000020700720c */ /* 0x000fda0003f24070 */
[----:B------:R-:W-:Y:S01]  /*01b0*/  @!P1 IADD3 R2, PT, PT, R2, -R7, RZ ;  /* 0x8000000702029210 */ /* 0x000fe20007ffe0ff */
[----:B------:R-:W-:Y:S06]  /*01c0*/  @P0 EXIT ;  /* 0x000000000000094d */ /* 0x000fec0003800000 */
[----:B------:R-:W-:Y:S01]  /*01d0*/  ISETP.GE.U32.AND P2, PT, R2, R7, PT ;  /* 0x000000070200720c */ /* 0x000fe20003f46070 */
[----:B------:R-:W0:Y:S01]  /*01e0*/  LDCU.64 UR6, c[0x0][0x358] ;  /* 0x00006b00ff0677ac */ /* 0x000e220008000a00 */
[----:B------:R-:W-:Y:S02]  /*01f0*/  LOP3.LUT R6, R5, R0, RZ, 0x3c, !PT ;  /* 0x0000000005067212 */ /* 0x000fe400078e3cff */
[----:B------:R-:W-:Y:S02]  /*0200*/  @!P1 IADD3 R3, PT, PT, R3, 0x1, RZ ;  /* 0x0000000103039810 */ /* 0x000fe40007ffe0ff */
[----:B------:R-:W-:Y:S02]  /*0210*/  ISETP.GE.AND P0, PT, R6, RZ, PT ;  /* 0x000000ff0600720c */ /* 0x000fe40003f06270 */
[----:B------:R-:W-:Y:S02]  /*0220*/  ISETP.GT.U32.AND P3, PT, R7, R2, PT ;  /* 0x000000020700720c */ /* 0x000fe40003f64070 */
[----:B------:R-:W-:-:S02]  /*0230*/  ISETP.NE.AND P1, PT, R0, RZ, PT ;  /* 0x000000ff0000720c */ /* 0x000fc40003f25270 */
[----:B------:R-:W-:Y:S02]  /*0240*/  LOP3.LUT R11, R4, 0x7, RZ, 0xc0, !PT ;  /* 0x00000007040b7812 */ /* 0x000fe400078ec0ff */
[----:B------:R-:W-:Y:S02]  /*0250*/  @P2 IADD3 R3, PT, PT, R3, 0x1, RZ ;  /* 0x0000000103032810 */ /* 0x000fe40007ffe0ff */
[----:B------:R-:W-:Y:S02]  /*0260*/  ISETP.GE.AND P2, PT, R5, RZ, PT ;  /* 0x000000ff0500720c */ /* 0x000fe40003f46270 */
[----:B------:R-:W-:Y:S02]  /*0270*/  MOV R6, R3 ;  /* 0x0000000300067202 */ /* 0x000fe40000000f00 */
[----:B------:R-:W-:Y:S02]  /*0280*/  IADD3 R3, PT, PT, R2, -R7, RZ ;  /* 0x8000000702037210 */ /* 0x000fe40007ffe0ff */
[----:B------:R-:W-:-:S02]  /*0290*/  LOP3.LUT R7, RZ, R0, RZ, 0x33, !PT ;  /* 0x00000000ff077212 */ /* 0x000fc400078e33ff */
[----:B------:R-:W-:Y:S02]  /*02a0*/  SEL R2, R3, R2, !P3 ;  /* 0x0000000203027207 */ /* 0x000fe40005800000 */
[----:B------:R-:W-:Y:S02]  /*02b0*/  ISETP.GE.U32.AND P3, PT, R4, 0x8, PT ;  /* 0x000000080400780c */ /* 0x000fe40003f66070 */
[----:B------:R-:W-:Y:S02]  /*02c0*/  @!P0 IADD3 R6, PT, PT, -R6, RZ, RZ ;  /* 0x000000ff06068210 */ /* 0x000fe40007ffe1ff */
[----:B------:R-:W-:Y:S02]  /*02d0*/  @!P2 IADD3 R2, PT, PT, -R2, RZ, RZ ;  /* 0x000000ff0202a210 */ /* 0x000fe40007ffe1ff */
[C---:B------:R-:W-:Y:S02]  /*02e0*/  SEL R5, R7.reuse, R6, !P1 ;  /* 0x0000000607057207 */ /* 0x040fe40004800000 */
[----:B------:R-:W-:-:S02]  /*02f0*/  SEL R7, R7, R2, !P1 ;  /* 0x0000000207077207 */ /* 0x000fc40004800000 */
[----:B------:R-:W-:Y:S01]  /*0300*/  ISETP.NE.AND P0, PT, R11, RZ, PT ;  /* 0x000000ff0b00720c */ /* 0x000fe20003f05270 */
[----:B------:R-:W-:Y:S01]  /*0310*/  IMAD R10, R5, R0, RZ ;  /* 0x00000000050a7224 */ /* 0x000fe200078e02ff */
[----:B------:R-:W-:-:S04]  /*0320*/  MOV R6, RZ ;  /* 0x000000ff00067202 */ /* 0x000fc80000000f00 */
[----:B------:R-:W-:Y:S01]  /*0330*/  IADD3 R8, PT, PT, R7, R10, RZ ;  /* 0x0000000a07087210 */ /* 0x000fe20007ffe0ff */
[----:B0-----:R-:W-:Y:S06]  /*0340*/  @!P3 BRA `(.L_x_1) ;  /* 0x0000000000dcb947 */ /* 0x001fec0003800000 */
[----:B------:R-:W0:Y:S01]  /*0350*/  LDCU.64 UR4, c[0x0][0x388] ;  /* 0x00007100ff0477ac */ /* 0x000e220008000a00 */
[----:B------:R-:W-:Y:S01]  /*0360*/  LOP3.LUT R6, R4, 0x7ffffff8, RZ, 0xc0, !PT ;  /* 0x7ffffff804067812 */ /* 0x000fe200078ec0ff */
[----:B------:R-:W-:-:S03]  /*0370*/  IMAD R9, R10, R4, R7 ;  /* 0x000000040a097224 */ /* 0x000fc600078e0207 */
[----:B------:R-:W-:Y:S01]  /*0380*/  IADD3 R10, PT, PT, -R6, RZ, RZ ;  /* 0x000000ff060a7210 */ /* 0x000fe20007ffe1ff */
[----:B0-----:R-:W-:-:S04]  /*0390*/  UIADD3 UR4, UP0, UPT, UR4, 0x20, URZ ;  /* 0x0000002004047890 */ /* 0x001fc8000ff1e0ff */
[----:B------:R-:W-:Y:S02]  /*03a0*/  UIADD3.X UR5, UPT, UPT, URZ, UR5, URZ, UP0, !UPT ;  /* 0x00000005ff057290 */ /* 0x000fe400087fe4ff */
[----:B------:R-:W-:-:S04]  /*03b0*/  MOV R2, UR4 ;  /* 0x0000000400027c02 */ /* 0x000fc80008000f00 */
[----:B------:R-:W-:-:S07]  /*03c0*/  MOV R3, UR5 ;  /* 0x0000000500037c02 */ /* 0x000fce0008000f00 */
.L_x_2:
[----:B--2---:R-:W2:Y:S02]  /*03d0*/  LDG.E.64 R12, desc[UR6][R2.64+-0x20] ;  /* 0xffffe006020c7981 */ /* 0x004ea4000c1e1b00 */
[----:B--2---:R-:W-:Y:S02]  /*03e0*/  IMAD.WIDE R16, R8, 0x4, R12 ;  /* 0x0000000408107825 */ /* 0x004fe400078e020c */
[----:B------:R-:W0:Y:S03]  /*03f0*/  LDC.64 R12, c[0x0][0x398] ;  /* 0x0000e600ff0c7b82 */ /* 0x000e260000000a00 */
[----:B------:R-:W2:Y:S01]  /*0400*/  LDG.E R23, desc[UR6][R16.64] ;  /* 0x0000000610177981 */ /* 0x000ea2000c1e1900 */
[----:B0-----:R-:W-:-:S05]  /*0410*/  IMAD.WIDE R12, R9, 0x4, R12 ;  /* 0x00000004090c7825 */ /* 0x001fca00078e020c */
[----:B--2---:R0:W-:Y:S04]  /*0420*/  STG.E desc[UR6][R12.64], R23 ;  /* 0x000000170c007986 */ /* 0x0041e8000c101906 */
[----:B------:R-:W2:Y:S02]  /*0430*/  LDG.E.64 R14, desc[UR6][R2.64+-0x18] ;  /* 0xffffe806020e7981 */ /* 0x000ea4000c1e1b00 */
[----:B--2---:R-:W-:-:S06]  /*0440*/  IMAD.WIDE R18, R8, 0x4, R14 ;  /* 0x0000000408127825 */ /* 0x004fcc00078e020e */
[----:B------:R-:W2:Y:S01]  /*0450*/  LDG.E R19, desc[UR6][R18.64] ;  /* 0x0000000612137981 */ /* 0x000ea2000c1e1900 */
[----:B------:R-:W-:-:S05]  /*0460*/  IMAD.WIDE R14, R0, 0x4, R12 ;  /* 0x00000004000e7825 */ /* 0x000fca00078e020c */
[----:B--2---:R1:W-:Y:S04]  /*0470*/  STG.E desc[UR6][R14.64], R19 ;  /* 0x000000130e007986 */ /* 0x0043e8000c101906 */
[----:B------:R-:W2:Y:S02]  /*0480*/  LDG.E.64 R20, desc[UR6][R2.64+-0x10] ;  /* 0xfffff00602147981 */ /* 0x000ea4000c1e1b00 */
[----:B--2---:R-:W-:-:S06]  /*0490*/  IMAD.WIDE R20, R8, 0x4, R20 ;  /* 0x0000000408147825 */ /* 0x004fcc00078e0214 */
[----:B------:R-:W2:Y:S01]  /*04a0*/  LDG.E R21, desc[UR6][R20.64] ;  /* 0x0000000614157981 */ /* 0x000ea2000c1e1900 */
[----:B------:R-:W-:-:S05]  /*04b0*/  IMAD.WIDE R16, R0, 0x4, R14 ;  /* 0x0000000400107825 */ /* 0x000fca00078e020e */
[----:B--2---:R2:W-:Y:S04]  /*04c0*/  STG.E desc[UR6][R16.64], R21 ;  /* 0x0000001510007986 */ /* 0x0045e8000c101906 */
[----:B0-----:R-:W3:Y:S02]  /*04d0*/  LDG.E.64 R12, desc[UR6][R2.64+-0x8] ;  /* 0xfffff806020c7981 */ /* 0x001ee4000c1e1b00 */
[----:B---3--:R-:W-:-:S06]  /*04e0*/  IMAD.WIDE R22, R8, 0x4, R12 ;  /* 0x0000000408167825 */ /* 0x008fcc00078e020c */
[----:B------:R-:W3:Y:S01]  /*04f0*/  LDG.E R23, desc[UR6][R22.64] ;  /* 0x0000000616177981 */ /* 0x000ee2000c1e1900 */
[----:B------:R-:W-:-:S05]  /*0500*/  IMAD.WIDE R12, R0, 0x4, R16 ;  /* 0x00000004000c7825 */ /* 0x000fca00078e0210 */
[----:B---3--:R0:W-:Y:S04]  /*0510*/  STG.E desc[UR6][R12.64], R23 ;  /* 0x000000170c007986 */ /* 0x0081e8000c101906 */
[----:B-1----:R-:W3:Y:S02]  /*0520*/  LDG.E.64 R14, desc[UR6][R2.64] ;  /* 0x00000006020e7981 */ /* 0x002ee4000c1e1b00 */
[----:B---3--:R-:W-:-:S06]  /*0530*/  IMAD.WIDE R18, R8, 0x4, R14 ;  /* 0x0000000408127825 */ /* 0x008fcc00078e020e */
[----:B------:R-:W3:Y:S01]  /*0540*/  LDG.E R19, desc[UR6][R18.64] ;  /* 0x0000000612137981 */ /* 0x000ee2000c1e1900 */
[----:B------:R-:W-:-:S05]  /*0550*/  IMAD.WIDE R14, R0, 0x4, R12 ;  /* 0x00000004000e7825 */ /* 0x000fca00078e020c */
[----:B---3--:R1:W-:Y:S04]  /*0560*/  STG.E desc[UR6][R14.64], R19 ;  /* 0x000000130e007986 */ /* 0x0083e8000c101906 */
[----:B--2---:R-:W2:Y:S02]  /*0570*/  LDG.E.64 R16, desc[UR6][R2.64+0x8] ;  /* 0x0000080602107981 */ /* 0x004ea4000c1e1b00 */
        /* <DEDUP_REMOVED lines=9> */
[----:B-1----:R-:W3:Y:S01]  /*0610*/  LDG.E.64 R14, desc[UR6][R2.64+0x18] ;  /* 0x00001806020e7981 */ /* 0x002ee2000c1e1b00 */
[----:B------:R-:W-:-:S04]  /*0620*/  IADD3 R10, PT, PT, R10, 0x8, RZ ;  /* 0x000000080a0a7810 */ /* 0x000fc80007ffe0ff */
[----:B------:R-:W-:Y:S01]  /*0630*/  ISETP.NE.AND P1, PT, R10, RZ, PT ;  /* 0x000000ff0a00720c */ /* 0x000fe20003f25270 */
[----:B---3--:R-:W-:-:S06]  /*0640*/  IMAD.WIDE R14, R8, 0x4, R14 ;  /* 0x00000004080e7825 */ /* 0x008fcc00078e020e */
[----:B------:R-:W3:Y:S01]  /*0650*/  LDG.E R15, desc[UR6][R14.64] ;  /* 0x000000060e0f7981 */ /* 0x000ee2000c1e1900 */
[----:B------:R-:W-:Y:S01]  /*0660*/  IMAD.WIDE R18, R0, 0x4, R12 ;  /* 0x0000000400127825 */ /* 0x000fe200078e020c */
[----:B------:R-:W-:Y:S02]  /*0670*/  IADD3 R2, P2, PT, R2, 0x40, RZ ;  /* 0x0000004002027810 */ /* 0x000fe40007f5e0ff */
[----:B------:R-:W-:Y:S02]  /*0680*/  LEA R9, R0, R9, 0x3 ;  /* 0x0000000900097211 */ /* 0x000fe400078e18ff */
[----:B------:R-:W-:Y:S01]  /*0690*/  IADD3.X R3, PT, PT, RZ, R3, RZ, P2, !PT ;  /* 0x00000003ff037210 */ /* 0x000fe200017fe4ff */
[----:B---3--:R2:W-:Y:S01]  /*06a0*/  STG.E desc[UR6][R18.64], R15 ;  /* 0x0000000f12007986 */ /* 0x0085e2000c101906 */
[----:B------:R-:W-:Y:S07]  /*06b0*/  @P1 BRA `(.L_x_2) ;  /* 0xfffffffc00441947 */ /* 0x000fee000383ffff */
.L_x_1:
[----:B------:R-:W-:Y:S05]  /*06c0*/  @!P0 EXIT ;  /* 0x000000000000894d */ /* 0x000fea0003800000 */
[----:B------:R-:W-:Y:S02]  /*06d0*/  ISETP.GE.U32.AND P0, PT, R11, 0x4, PT ;  /* 0x000000040b00780c */ /* 0x000fe40003f06070 */
[----:B------:R-:W-:-:S04]  /*06e0*/  LOP3.LUT R9, R4, 0x3, RZ, 0xc0, !PT ;  /* 0x0000000304097812 */ /* 0x000fc800078ec0ff */
[----:B------:R-:W-:-:S07]  /*06f0*/  ISETP.NE.AND P1, PT, R9, RZ, PT ;  /* 0x000000ff0900720c */ /* 0x000fce0003f25270 */
[----:B------:R-:W-:Y:S06]  /*0700*/  @!P0 BRA `(.L_x_3) ;  /* 0x0000000000688947 */ /* 0x000fec0003800000 */
[----:B------:R-:W0:Y:S08]  /*0710*/  LDC.64 R2, c[0x0][0x388] ;  /* 0x0000e200ff027b82 */ /* 0x000e300000000a00 */
[----:B--2---:R-:W1:Y:S01]  /*0720*/  LDC.64 R12, c[0x0][0x398] ;  /* 0x0000e600ff0c7b82 */ /* 0x004e620000000a00 */
[----:B0-----:R-:W-:-:S05]  /*0730*/  IMAD.WIDE.U32 R2, R6, 0x8, R2 ;  /* 0x0000000806027825 */ /* 0x001fca00078e0002 */
[----:B------:R-:W2:Y:S01]  /*0740*/  LDG.E.64 R10, desc[UR6][R2.64] ;  /* 0x00000006020a7981 */ /* 0x000ea2000c1e1b00 */
[----:B------:R-:W-:Y:S02]  /*0750*/  IMAD R14, R5, R4, R6 ;  /* 0x00000004050e7224 */ /* 0x000fe400078e0206 */
[----:B--2---:R-:W-:-:S05]  /*0760*/  IMAD.WIDE R10, R8, 0x4, R10 ;  /* 0x00000004080a7825 */ /* 0x004fca00078e020a */
[----:B------:R-:W2:Y:S01]  /*0770*/  LDG.E R21, desc[UR6][R10.64] ;  /* 0x000000060a157981 */ /* 0x000ea2000c1e1900 */
[----:B------:R-:W-:-:S04]  /*0780*/  IMAD R15, R14, R0, R7 ;  /* 0x000000000e0f7224 */ /* 0x000fc800078e0207 */
[----:B-1----:R-:W-:-:S05]  /*0790*/  IMAD.WIDE R12, R15, 0x4, R12 ;  /* 0x000000040f0c7825 */ /* 0x002fca00078e020c */
[----:B--2---:R0:W-:Y:S04]  /*07a0*/  STG.E desc[UR6][R12.64], R21 ;  /* 0x000000150c007986 */ /* 0x0041e8000c101906 */
[----:B------:R-:W2:Y:S02]  /*07b0*/  LDG.E.64 R14, desc[UR6][R2.64+0x8] ;  /* 0x00000806020e7981 */ /* 0x000ea4000c1e1b00 */
[----:B--2---:R-:W-:-:S05]  /*07c0*/  IMAD.WIDE R14, R8, 0x4, R14 ;  /* 0x00000004080e7825 */ /* 0x004fca00078e020e */
        /* <DEDUP_REMOVED lines=8> */
[----:B0-----:R-:W2:Y:S02]  /*0850*/  LDG.E.64 R12, desc[UR6][R2.64+0x18] ;  /* 0x00001806020c7981 */ /* 0x001ea4000c1e1b00 */
[----:B--2---:R-:W-:-:S06]  /*0860*/  IMAD.WIDE R12, R8, 0x4, R12 ;  /* 0x00000004080c7825 */ /* 0x004fcc00078e020c */
[----:B------:R-:W2:Y:S01]  /*0870*/  LDG.E R13, desc[UR6][R12.64] ;  /* 0x000000060c0d7981 */ /* 0x000ea2000c1e1900 */
[----:B------:R-:W-:Y:S01]  /*0880*/  IMAD.WIDE R14, R0, 0x4, R18 ;  /* 0x00000004000e7825 */ /* 0x000fe200078e0212 */
[----:B------:R-:W-:-:S04]  /*0890*/  IADD3 R6, PT, PT, R6, 0x4, RZ ;  /* 0x0000000406067810 */ /* 0x000fc80007ffe0ff */
[----:B--2---:R1:W-:Y:S03]  /*08a0*/  STG.E desc[UR6][R14.64], R13 ;  /* 0x0000000d0e007986 */ /* 0x0043e6000c101906 */
.L_x_3:
[----:B------:R-:W-:Y:S05]  /*08b0*/  @!P1 EXIT ;  /* 0x000000000000994d */ /* 0x000fea0003800000 */
[----:B------:R-:W-:Y:S02]  /*08c0*/  ISETP.NE.AND P0, PT, R9, 0x1, PT ;  /* 0x000000010900780c */ /* 0x000fe40003f05270 */
[----:B------:R-:W-:-:S04]  /*08d0*/  LOP3.LUT R2, R4, 0x1, RZ, 0xc0, !PT ;  /* 0x0000000104027812 */ /* 0x000fc800078ec0ff */
[----:B------:R-:W-:-:S07]  /*08e0*/  ISETP.NE.U32.AND P1, PT, R2, 0x1, PT ;  /* 0x000000010200780c */ /* 0x000fce0003f25070 */
[----:B------:R-:W-:Y:S06]  /*08f0*/  @!P0 BRA `(.L_x_4) ;  /* 0x0000000000408947 */ /* 0x000fec0003800000 */
[----:B------:R-:W2:Y:S08]  /*0900*/  LDC.64 R2, c[0x0][0x388] ;  /* 0x0000e200ff027b82 */ /* 0x000eb00000000a00 */
[----:B-1----:R-:W0:Y:S01]  /*0910*/  LDC.64 R10, c[0x0][0x398] ;  /* 0x0000e600ff0a7b82 */ /* 0x002e220000000a00 */
[----:B--2---:R-:W-:-:S05]  /*0920*/  IMAD.WIDE.U32 R12, R6, 0x8, R2 ;  /* 0x00000008060c7825 */ /* 0x004fca00078e0002 */
[----:B------:R-:W2:Y:S01]  /*0930*/  LDG.E.64 R2, desc[UR6][R12.64] ;  /* 0x000000060c027981 */ /* 0x000ea2000c1e1b00 */
[----:B------:R-:W-:Y:S02]  /*0940*/  IMAD R9, R5, R4, R6 ;  /* 0x0000000405097224 */ /* 0x000fe400078e0206 */
[----:B--2---:R-:W-:-:S06]  /*0950*/  IMAD.WIDE R2, R8, 0x4, R2 ;  /* 0x0000000408027825 */ /* 0x004fcc00078e0202 */
[----:B------:R-:W2:Y:S01]  /*0960*/  LDG.E R3, desc[UR6][R2.64] ;  /* 0x0000000602037981 */ /* 0x000ea2000c1e1900 */
[----:B------:R-:W-:-:S04]  /*0970*/  IMAD R9, R9, R0, R7 ;  /* 0x0000000009097224 */ /* 0x000fc800078e0207 */
[----:B0-----:R-:W-:-:S05]  /*0980*/  IMAD.WIDE R14, R9, 0x4, R10 ;  /* 0x00000004090e7825 */ /* 0x001fca00078e020a */
[----:B--2---:R0:W-:Y:S04]  /*0990*/  STG.E desc[UR6][R14.64], R3 ;  /* 0x000000030e007986 */ /* 0x0041e8000c101906 */
[----:B------:R-:W2:Y:S02]  /*09a0*/  LDG.E.64 R10, desc[UR6][R12.64+0x8] ;  /* 0x000008060c0a7981 */ /* 0x000ea4000c1e1b00 */
[----:B--2---:R-:W-:-:S06]  /*09b0*/  IMAD.WIDE R10, R8, 0x4, R10 ;  /* 0x00000004080a7825 */ /* 0x004fcc00078e020a */
[----:B------:R-:W2:Y:S01]  /*09c0*/  LDG.E R11, desc[UR6][R10.64] ;  /* 0x000000060a0b7981 */ /* 0x000ea2000c1e1900 */
[----:B------:R-:W-:Y:S01]  /*09d0*/  IMAD.WIDE R16, R0, 0x4, R14 ;  /* 0x0000000400107825 */ /* 0x000fe200078e020e */
[----:B------:R-:W-:-:S04]  /*09e0*/  IADD3 R6, PT, PT, R6, 0x2, RZ ;  /* 0x0000000206067810 */ /* 0x000fc80007ffe0ff */
[----:B--2---:R0:W-:Y:S03]  /*09f0*/  STG.E desc[UR6][R16.64], R11 ;  /* 0x0000000b10007986 */ /* 0x0041e6000c101906 */
.L_x_4:
[----:B------:R-:W-:Y:S05]  /*0a00*/  @P1 EXIT ;  /* 0x000000000000194d */ /* 0x000fea0003800000 */
[----:B0-----:R-:W0:Y:S08]  /*0a10*/  LDC.64 R2, c[0x0][0x388] ;  /* 0x0000e200ff027b82 */ /* 0x001e300000000a00 */
[----:B-1----:R-:W1:Y:S01]  /*0a20*/  LDC.64 R10, c[0x0][0x398] ;  /* 0x0000e600ff0a7b82 */ /* 0x002e620000000a00 */
[----:B0-----:R-:W-:-:S06]  /*0a30*/  IMAD.WIDE.U32 R2, R6, 0x8, R2 ;  /* 0x0000000806027825 */ /* 0x001fcc00078e0002 */
[----:B------:R-:W3:Y:S01]  /*0a40*/  LDG.E.64 R2, desc[UR6][R2.64] ;  /* 0x0000000602027981 */ /* 0x000ee2000c1e1b00 */
[----:B------:R-:W-:Y:S02]  /*0a50*/  IMAD R4, R5, R4, R6 ;  /* 0x0000000405047224 */ /* 0x000fe400078e0206 */
[----:B---3--:R-:W-:-:S06]  /*0a60*/  IMAD.WIDE R8, R8, 0x4, R2 ;  /* 0x0000000408087825 */ /* 0x008fcc00078e0202 */
[----:B------:R-:W3:Y:S01]  /*0a70*/  LDG.E R9, desc[UR6][R8.64] ;  /* 0x0000000608097981 */ /* 0x000ee2000c1e1900 */
[----:B------:R-:W-:-:S04]  /*0a80*/  IMAD R5, R4, R0, R7 ;  /* 0x0000000004057224 */ /* 0x000fc800078e0207 */
[----:B-1----:R-:W-:-:S05]  /*0a90*/  IMAD.WIDE R4, R5, 0x4, R10 ;  /* 0x0000000405047825 */ /* 0x002fca00078e020a */
[----:B---3--:R-:W-:Y:S01]  /*0aa0*/  STG.E desc[UR6][R4.64], R9 ;  /* 0x0000000904007986 */ /* 0x008fe2000c101906 */
[----:B------:R-:W-:Y:S05]  /*0ab0*/  EXIT ;  /* 0x000000000000794d */ /* 0x000fea0003800000 */
.L_x_5:
        /* <DEDUP_REMOVED lines=12> */
.L_x_10:


//--------------------- .text.append              --------------------------
	.section	.text.append,"ax",@progbits
	.align	128
        .global         append
        .type           append,@function
        .size           append,(.L_x_11 - append)
        .other          append,@"STO_CUDA_ENTRY STV_DEFAULT"
append:
.text.append:
        /* <DEDUP_REMOVED lines=11> */
[----:B------:R-:W0:Y:S01]  /*00b0*/  LDC.64 R2, c[0x0][0x388] ;  /* 0x0000e200ff027b82 */ /* 0x000e220000000a00 */
[----:B------:R-:W1:Y:S01]  /*00c0*/  LDCU.64 UR4, c[0x0][0x358] ;  /* 0x00006b00ff0477ac */ /* 0x000e620008000a00 */
[----:B------:R-:W2:Y:S06]  /*00d0*/  LDCU UR6, c[0x0][0x39c] ;  /* 0x00007380ff0677ac */ /* 0x000eac0008000800 */
[----:B------:R-:W3:Y:S01]  /*00e0*/  LDC R8, c[0x0][0x398] ;  /* 0x0000e600ff087b82 */ /* 0x000ee20000000800 */
[----:B0-----:R-:W-:-:S05]  /*00f0*/  IMAD.WIDE R2, R7, 0x4, R2 ;  /* 0x0000000407027825 */ /* 0x001fca00078e0202 */
[----:B-1----:R0:W4:Y:S01]  /*0100*/  LDG.E R0, desc[UR4][R2.64] ;  /* 0x0000000402007981 */ /* 0x002122000c1e1900 */
[----:B---3--:R-:W-:-:S04]  /*0110*/  IABS R9, R8 ;  /* 0x0000000800097213 */ /* 0x008fc80000000000 */
[----:B------:R-:W1:Y:S01]  /*0120*/  I2F.RP R6, R9 ;  /* 0x0000000900067306 */ /* 0x000e620000209400 */
[----:B0-----:R-:W-:-:S07]  /*0130*/  IABS R2, R7 ;  /* 0x0000000700027213 */ /* 0x001fce0000000000 */
[----:B-1----:R-:W0:Y:S02]  /*0140*/  MUFU.RCP R6, R6 ;  /* 0x0000000600067308 */ /* 0x002e240000001000 */
[----:B0-----:R-:W-:Y:S02]  /*0150*/  IADD3 R4, PT, PT, R6, 0xffffffe, RZ ;  /* 0x0ffffffe06047810 */ /* 0x001fe40007ffe0ff */
[----:B------:R-:W2:Y:S04]  /*0160*/  LDC R6, c[0x0][0x3a0] ;  /* 0x0000e800ff067b82 */ /* 0x000ea80000000800 */
[----:B------:R0:W1:Y:S02]  /*0170*/  F2I.FTZ.U32.TRUNC.NTZ R5, R4 ;  /* 0x0000000400057305 */ /* 0x000064000021f000 */
[----:B0-----:R-:W-:Y:S01]  /*0180*/  IMAD.MOV.U32 R4, RZ, RZ, RZ ;  /* 0x000000ffff047224 */ /* 0x001fe200078e00ff */
[----:B-1----:R-:W-:-:S05]  /*0190*/  IADD3 R10, PT, PT, RZ, -R5, RZ ;  /* 0x80000005ff0a7210 */ /* 0x002fca0007ffe0ff */
[----:B------:R-:W-:-:S04]  /*01a0*/  IMAD R11, R10, R9, RZ ;  /* 0x000000090a0b7224 */ /* 0x000fc800078e02ff */
[----:B------:R-:W-:-:S06]  /*01b0*/  IMAD.HI.U32 R5, R5, R11, R4 ;  /* 0x0000000b05057227 */ /* 0x000fcc00078e0004 */
[----:B------:R-:W-:-:S05]  /*01c0*/  IMAD.HI.U32 R5, R5, R2, RZ ;  /* 0x0000000205057227 */ /* 0x000fca00078e00ff */
[----:B------:R-:W-:-:S05]  /*01d0*/  IADD3 R3, PT, PT, -R5, RZ, RZ ;  /* 0x000000ff05037210 */ /* 0x000fca0007ffe1ff */
[----:B------:R-:W-:-:S05]  /*01e0*/  IMAD R2, R9, R3, R2 ;  /* 0x0000000309027224 */ /* 0x000fca00078e0202 */
[----:B------:R-:W-:-:S13]  /*01f0*/  ISETP.GT.U32.AND P2, PT, R9, R2, PT ;  /* 0x000000020900720c */ /* 0x000fda0003f44070 */
[----:B------:R-:W-:Y:S01]  /*0200*/  @!P2 IMAD.IADD R2, R2, 0x1, -R9 ;  /* 0x000000010202a824 */ /* 0x000fe200078e0a09 */
[----:B------:R-:W-:Y:S02]  /*0210*/  @!P2 IADD3 R5, PT, PT, R5, 0x1, RZ ;  /* 0x000000010505a810 */ /* 0x000fe40007ffe0ff */
[----:B------:R-:W-:Y:S02]  /*0220*/  ISETP.NE.AND P2, PT, R8, RZ, PT ;  /* 0x000000ff0800720c */ /* 0x000fe40003f45270 */
[----:B------:R-:W-:Y:S02]  /*0230*/  ISETP.GE.U32.AND P0, PT, R2, R9, PT ;  /* 0x000000090200720c */ /* 0x000fe40003f06070 */
[----:B------:R-:W-:-:S04]  /*0240*/  LOP3.LUT R2, R7, R8, RZ, 0x3c, !PT ;  /* 0x0000000807027212 */ /* 0x000fc800078e3cff */
[----:B------:R-:W-:Y:S02]  /*0250*/  ISETP.GE.AND P1, PT, R2, RZ, PT ;  /* 0x000000ff0200720c */ /* 0x000fe40003f26270 */
[----:B------:R-:W0:Y:S05]  /*0260*/  LDC.64 R2, c[0x0][0x390] ;  /* 0x0000e400ff027b82 */ /* 0x000e2a0000000a00 */
[----:B------:R-:W-:-:S06]  /*0270*/  @P0 VIADD R5, R5, 0x1 ;  /* 0x0000000105050836 */ /* 0x000fcc0000000000 */
[----:B------:R-:W-:Y:S02]  /*0280*/  @!P1 IADD3 R5, PT, PT, -R5, RZ, RZ ;  /* 0x000000ff05059210 */ /* 0x000fe40007ffe1ff */
[----:B------:R-:W-:-:S05]  /*0290*/  @!P2 LOP3.LUT R5, RZ, R8, RZ, 0x33, !PT ;  /* 0x00000008ff05a212 */ /* 0x000fca00078e33ff */
[----:B------:R-:W-:-:S04]  /*02a0*/  IMAD.MOV R4, RZ, RZ, -R5 ;  /* 0x000000ffff047224 */ /* 0x000fc800078e0a05 */
[----:B------:R-:W-:Y:S02]  /*02b0*/  IMAD R7, R8, R4, R7 ;  /* 0x0000000408077224 */ /* 0x000fe400078e0207 */
[----:B--2---:R-:W-:-:S04]  /*02c0*/  IMAD R4, R5, UR6, R6 ;  /* 0x0000000605047c24 */ /* 0x004fc8000f8e0206 */
[----:B------:R-:W-:-:S04]  /*02d0*/  IMAD R7, R4, R8, R7 ;  /* 0x0000000804077224 */ /* 0x000fc800078e0207 */
[----:B0-----:R-:W-:-:S05]  /*02e0*/  IMAD.WIDE R2, R7, 0x4, R2 ;  /* 0x0000000407027825 */ /* 0x001fca00078e0202 */
[----:B----4-:R-:W-:Y:S01]  /*02f0*/  STG.E desc[UR4][R2.64], R0 ;  /* 0x0000000002007986 */ /* 0x010fe2000c101904 */
[----:B------:R-:W-:Y:S05]  /*0300*/  EXIT ;  /* 0x000000000000794d */ /* 0x000fea0003800000 */
.L_x_6:
        /* <DEDUP_REMOVED lines=15> */
.L_x_11:


//--------------------- .text.cat_number_4_expend --------------------------
	.section	.text.cat_number_4_expend,"ax",@progbits
	.align	128
        .global         cat_number_4_expend
        .type           cat_number_4_expend,@function
        .size           cat_number_4_expend,(.L_x_12 - cat_number_4_expend)
        .other          cat_number_4_expend,@"STO_CUDA_ENTRY STV_DEFAULT"
cat_number_4_expend:
.text.cat_number_4_expend:
[----:B------:R-:W-:Y:S01]  /*0000*/  LDC R1, c[0x0][0x37c] ;  /* 0x0000df00ff017b82 */ /* 0x000fe20000000800 */
[----:B------:R-:W0:Y:S07]  /*0010*/  S2R R3, SR_TID.X ;  /* 0x0000000000037919 */ /* 0x000e2e0000002100 */
[----:B------:R-:W-:Y:S01]  /*0020*/  S2UR UR4, SR_CTAID.X ;  /* 0x00000000000479c3 */ /* 0x000fe20000002500 */
[----:B------:R-:W1:Y:S01]  /*0030*/  LDCU UR6, c[0x0][0x370] ;  /* 0x00006e00ff0677ac */ /* 0x000e620008000800 */
[----:B------:R-:W2:Y:S06]  /*0040*/  LDCU.64 UR8, c[0x0][0x380] ;  /* 0x00007000ff0877ac */ /* 0x000eac0008000a00 */
[----:B------:R-:W1:Y:S08]  /*0050*/  S2UR UR5, SR_CTAID.Y ;  /* 0x00000000000579c3 */ /* 0x000e700000002600 */
[----:B------:R-:W0:Y:S01]  /*0060*/  LDC R0, c[0x0][0x360] ;  /* 0x0000d800ff007b82 */ /* 0x000e220000000800 */
[----:B-1----:R-:W-:-:S06]  /*0070*/  UIMAD UR4, UR5, UR6, UR4 ;  /* 0x00000006050472a4 */ /* 0x002fcc000f8e0204 */
[----:B0-----:R-:W-:-:S05]  /*0080*/  IMAD R0, R0, UR4, R3 ;  /* 0x0000000400007c24 */ /* 0x001fca000f8e0203 */
[----:B--2---:R-:W-:Y:S02]  /*0090*/  ISETP.GE.U32.AND P0, PT, R0, UR8, PT ;  /* 0x0000000800007c0c */ /* 0x004fe4000bf06070 */
[----:B------:R-:W-:-:S04]  /*00a0*/  SHF.R.S32.HI R2, RZ, 0x1f, R0 ;  /* 0x0000001fff027819 */ /* 0x000fc80000011400 */
[----:B------:R-:W-:-:S13]  /*00b0*/  ISETP.GE.U32.AND.EX P0, PT, R2, UR9, PT, P0 ;  /* 0x0000000902007c0c */ /* 0x000fda000bf06100 */
[----:B------:R-:W-:Y:S05]  /*00c0*/  @P0 EXIT ;  /* 0x000000000000094d */ /* 0x000fea0003800000 */
[----:B------:R-:W0:Y:S01]  /*00d0*/  LDC.64 R4, c[0x0][0x388] ;  /* 0x0000e200ff047b82 */ /* 0x000e220000000a00 */
[----:B------:R-:W1:Y:S07]  /*00e0*/  LDCU.64 UR4, c[0x0][0x358] ;  /* 0x00006b00ff0477ac */ /* 0x000e6e0008000a00 */
[----:B------:R-:W2:Y:S08]  /*00f0*/  LDC R3, c[0x0][0x3a8] ;  /* 0x0000ea00ff037b82 */ /* 0x000eb00000000800 */
[----:B------:R-:W3:Y:S01]  /*0100*/  LDC.64 R14, c[0x0][0x3a0] ;  /* 0x0000e800ff0e7b82 */ /* 0x000ee20000000a00 */
[----:B0-----:R-:W-:-:S05]  /*0110*/  IMAD.WIDE R4, R0, 0x4, R4 ;  /* 0x0000000400047825 */ /* 0x001fca00078e0204 */
[----:B-1----:R0:W4:Y:S01]  /*0120*/  LDG.E R2, desc[UR4][R4.64] ;  /* 0x0000000404027981 */ /* 0x002122000c1e1900 */
[----:B--2---:R-:W-:-:S04]  /*0130*/  IABS R9, R3 ;  /* 0x0000000300097213 */ /* 0x004fc80000000000 */
[----:B------:R-:W1:Y:S01]  /*0140*/  I2F.RP R8, R9 ;  /* 0x0000000900087306 */ /* 0x000e620000209400 */
[----:B0-----:R-:W-:-:S07]  /*0150*/  IABS R4, R0 ;  /* 0x0000000000047213 */ /* 0x001fce0000000000 */
[----:B-1----:R-:W0:Y:S02]  /*0160*/  MUFU.RCP R8, R8 ;  /* 0x0000000800087308 */ /* 0x002e240000001000 */
[----:B0-----:R-:W-:-:S06]  /*0170*/  IADD3 R6, PT, PT, R8, 0xffffffe, RZ ;  /* 0x0ffffffe08067810 */ /* 0x001fcc0007ffe0ff */
[----:B------:R0:W1:Y:S02]  /*0180*/  F2I.FTZ.U32.TRUNC.NTZ R7, R6 ;  /* 0x0000000600077305 */ /* 0x000064000021f000 */
[----:B0-----:R-:W-:Y:S02]  /*0190*/  HFMA2 R6, -RZ, RZ, 0, 0 ;  /* 0x00000000ff067431 */ /* 0x001fe400000001ff */
[----:B-1----:R-:W-:-:S04]  /*01a0*/  IMAD.MOV R10, RZ, RZ, -R7 ;  /* 0x000000ffff0a7224 */ /* 0x002fc800078e0a07 */
[----:B------:R-:W-:-:S04]  /*01b0*/  IMAD R11, R10, R9, RZ ;  /* 0x000000090a0b7224 */ /* 0x000fc800078e02ff */
[----:B------:R-:W-:Y:S02]  /*01c0*/  IMAD.HI.U32 R7, R7, R11, R6 ;  /* 0x0000000b07077227 */ /* 0x000fe400078e0006 */
[----:B------:R-:W0:Y:S04]  /*01d0*/  LDC.64 R10, c[0x0][0x398] ;  /* 0x0000e600ff0a7b82 */ /* 0x000e280000000a00 */
[----:B------:R-:W-:-:S04]  /*01e0*/  IMAD.HI.U32 R7, R7, R4, RZ ;  /* 0x0000000407077227 */ /* 0x000fc800078e00ff */
[----:B------:R-:W-:-:S04]  /*01f0*/  IMAD.MOV R5, RZ, RZ, -R7 ;  /* 0x000000ffff057224 */ /* 0x000fc800078e0a07 */
[----:B------:R-:W-:-:S05]  /*0200*/  IMAD R4, R9, R5, R4 ;  /* 0x0000000509047224 */ /* 0x000fca00078e0204 */
[----:B------:R-:W-:-:S13]  /*0210*/  ISETP.GT.U32.AND P2, PT, R9, R4, PT ;  /* 0x000000040900720c */ /* 0x000fda0003f44070 */
[-C--:B------:R-:W-:Y:S01]  /*0220*/  @!P2 IADD3 R4, PT, PT, R4, -R9.reuse, RZ ;  /* 0x800000090404a210 */ /* 0x080fe20007ffe0ff */
[----:B------:R-:W-:Y:S01]  /*0230*/  @!P2 VIADD R7, R7, 0x1 ;  /* 0x000000010707a836 */ /* 0x000fe20000000000 */
[----:B------:R-:W-:Y:S02]  /*0240*/  ISETP.NE.AND P2, PT, R3, RZ, PT ;  /* 0x000000ff0300720c */ /* 0x000fe40003f45270 */
[----:B------:R-:W-:Y:S02]  /*0250*/  ISETP.GE.U32.AND P0, PT, R4, R9, PT ;  /* 0x000000090400720c */ /* 0x000fe40003f06070 */
[----:B------:R-:W-:-:S04]  /*0260*/  LOP3.LUT R4, R0, R3, RZ, 0x3c, !PT ;  /* 0x0000000300047212 */ /* 0x000fc800078e3cff */
[----:B------:R-:W-:Y:S02]  /*0270*/  ISETP.GE.AND P1, PT, R4, RZ, PT ;  /* 0x000000ff0400720c */ /* 0x000fe40003f26270 */
[----:B------:R-:W1:Y:S05]  /*0280*/  LDC.64 R4, c[0x0][0x3b0] ;  /* 0x0000ec00ff047b82 */ /* 0x000e6a0000000a00 */
[----:B------:R-:W-:-:S04]  /*0290*/  @P0 IADD3 R7, PT, PT, R7, 0x1, RZ ;  /* 0x0000000107070810 */ /* 0x000fc80007ffe0ff */
[----:B------:R-:W-:Y:S02]  /*02a0*/  MOV R8, R7 ;  /* 0x0000000700087202 */ /* 0x000fe40000000f00 */
[----:B------:R-:W2:Y:S03]  /*02b0*/  LDC.64 R6, c[0x0][0x390] ;  /* 0x0000e400ff067b82 */ /* 0x000ea60000000a00 */
[----:B------:R-:W-:Y:S01]  /*02c0*/  @!P1 IMAD.MOV R8, RZ, RZ, -R8 ;  /* 0x000000ffff089224 */ /* 0x000fe200078e0a08 */
[----:B------:R-:W-:-:S05]  /*02d0*/  @!P2 LOP3.LUT R8, RZ, R3, RZ, 0x33, !PT ;  /* 0x00000003ff08a212 */ /* 0x000fca00078e33ff */
[----:B------:R-:W-:-:S05]  /*02e0*/  IMAD R9, R8, R3, RZ ;  /* 0x0000000308097224 */ /* 0x000fca00078e02ff */
[----:B------:R-:W-:-:S04]  /*02f0*/  IADD3 R8, PT, PT, R0, -R9, RZ ;  /* 0x8000000900087210 */ /* 0x000fc80007ffe0ff */
[----:B------:R-:W-:-:S05]  /*0300*/  LEA R9, R9, R8, 0x2 ;  /* 0x0000000809097211 */ /* 0x000fca00078e10ff */
[----:B-1----:R-:W-:-:S04]  /*0310*/  IMAD.WIDE R4, R9, 0x4, R4 ;  /* 0x0000000409047825 */ /* 0x002fc800078e0204 */
[----:B--2---:R-:W-:Y:S01]  /*0320*/  IMAD.WIDE R6, R0, 0x4, R6 ;  /* 0x0000000400067825 */ /* 0x004fe200078e0206 */
[----:B----4-:R1:W-:Y:S05]  /*0330*/  STG.E desc[UR4][R4.64], R2 ;  /* 0x0000000204007986 */ /* 0x0103ea000c101904 */
[----:B------:R-:W2:Y:S01]  /*0340*/  LDG.E R7, desc[UR4][R6.64] ;  /* 0x0000000406077981 */ /* 0x000ea2000c1e1900 */
[----:B------:R-:W-:-:S04]  /*0350*/  IMAD.WIDE R8, R3, 0x4, R4 ;  /* 0x0000000403087825 */ /* 0x000fc800078e0204 */
[----:B0-----:R-:W-:Y:S01]  /*0360*/  IMAD.WIDE R10, R0, 0x4, R10 ;  /* 0x00000004000a7825 */ /* 0x001fe200078e020a */
[----:B--2---:R-:W-:Y:S05]  /*0370*/  STG.E desc[UR4][R8.64], R7 ;  /* 0x0000000708007986 */ /* 0x004fea000c101904 */
[----:B------:R-:W2:Y:S01]  /*0380*/  LDG.E R11, desc[UR4][R10.64] ;  /* 0x000000040a0b7981 */ /* 0x000ea2000c1e1900 */
[----:B------:R-:W-:-:S04]  /*0390*/  IMAD.WIDE R12, R3, 0x4, R8 ;  /* 0x00000004030c7825 */ /* 0x000fc800078e0208 */
[----:B---3--:R-:W-:Y:S01]  /*03a0*/  IMAD.WIDE R14, R0, 0x4, R14 ;  /* 0x00000004000e7825 */ /* 0x008fe200078e020e */
[----:B--2---:R-:W-:Y:S05]  /*03b0*/  STG.E desc[UR4][R12.64], R11 ;  /* 0x0000000b0c007986 */ /* 0x004fea000c101904 */
[----:B------:R-:W2:Y:S01]  /*03c0*/  LDG.E R15, desc[UR4][R14.64] ;  /* 0x000000040e0f7981 */ /* 0x000ea2000c1e1900 */
[----:B-1----:R-:W-:-:S05]  /*03d0*/  IMAD.WIDE R2, R3, 0x4, R12 ;  /* 0x0000000403027825 */ /* 0x002fca00078e020c */
[----:B--2---:R-:W-:Y:S01]  /*03e0*/  STG.E desc[UR4][R2.64], R15 ;  /* 0x0000000f02007986 */ /* 0x004fe2000c101904 */
[----:B------:R-:W-:Y:S05]  /*03f0*/  EXIT ;  /* 0x000000000000794d */ /* 0x000fea0003800000 */
.L_x_7:
        /* <DEDUP_REMOVED lines=16> */
.L_x_12:


//--------------------- .text.cat_number_expend   --------------------------
	.section	.text.cat_number_expend,"ax",@progbits
	.align	128
        .global         cat_number_expend
        .type           cat_number_expend,@function
        .size           cat_number_expend,(.L_x_13 - cat_number_expend)
        .other          cat_number_expend,@"STO_CUDA_ENTRY STV_DEFAULT"
cat_number_expend:
.text.cat_number_expend:
        /* <DEDUP_REMOVED lines=25> */
[----:B0-----:R-:W-:Y:S01]  /*0190*/  HFMA2 R6, -RZ, RZ, 0, 0 ;  /* 0x00000000ff067431 */ /* 0x001fe200000001ff */
[----:B-1----:R-:W-:-:S05]  /*01a0*/  IADD3 R10, PT, PT, RZ, -R7, RZ ;  /* 0x80000007ff0a7210 */ /* 0x002fca0007ffe0ff */
[----:B------:R-:W-:-:S04]  /*01b0*/  IMAD R11, R10, R9, RZ ;  /* 0x000000090a0b7224 */ /* 0x000fc800078e02ff */
[----:B------:R-:W-:Y:S02]  /*01c0*/  IMAD.HI.U32 R7, R7, R11, R6 ;  /* 0x0000000b07077227 */ /* 0x000fe400078e0006 */
[----:B------:R-:W0:Y:S04]  /*01d0*/  LDC.64 R10, c[0x0][0x398] ;  /* 0x0000e600ff0a7b82 */ /* 0x000e280000000a00 */
[----:B------:R-:W-:-:S05]  /*01e0*/  IMAD.HI.U32 R7, R7, R4, RZ ;  /* 0x0000000407077227 */ /* 0x000fca00078e00ff */
[----:B------:R-:W-:-:S05]  /*01f0*/  IADD3 R5, PT, PT, -R7, RZ, RZ ;  /* 0x000000ff07057210 */ /* 0x000fca0007ffe1ff */
[----:B------:R-:W-:-:S05]  /*0200*/  IMAD R4, R9, R5, R4 ;  /* 0x0000000509047224 */ /* 0x000fca00078e0204 */
[----:B------:R-:W-:-:S13]  /*0210*/  ISETP.GT.U32.AND P2, PT, R9, R4, PT ;  /* 0x000000040900720c */ /* 0x000fda0003f44070 */
[-C--:B------:R-:W-:Y:S02]  /*0220*/  @!P2 IADD3 R4, PT, PT, R4, -R9.reuse, RZ ;  /* 0x800000090404a210 */ /* 0x080fe40007ffe0ff */
[----:B------:R-:W-:Y:S02]  /*0230*/  @!P2 IADD3 R7, PT, PT, R7, 0x1, RZ ;  /* 0x000000010707a810 */ /* 0x000fe40007ffe0ff */
[----:B------:R-:W-:Y:S02]  /*0240*/  ISETP.GE.U32.AND P0, PT, R4, R9, PT ;  /* 0x000000090400720c */ /* 0x000fe40003f06070 */
[----:B------:R-:W-:Y:S02]  /*0250*/  LOP3.LUT R4, R0, R3, RZ, 0x3c, !PT ;  /* 0x0000000300047212 */ /* 0x000fe400078e3cff */
[----:B------:R-:W-:Y:S02]  /*0260*/  ISETP.NE.AND P2, PT, R3, RZ, PT ;  /* 0x000000ff0300720c */ /* 0x000fe40003f45270 */
[----:B------:R-:W-:-:S02]  /*0270*/  ISETP.GE.AND P1, PT, R4, RZ, PT ;  /* 0x000000ff0400720c */ /* 0x000fc40003f26270 */
[----:B------:R-:W1:Y:S05]  /*0280*/  LDC.64 R4, c[0x0][0x3d0] ;  /* 0x0000f400ff047b82 */ /* 0x000e6a0000000a00 */
[----:B------:R-:W-:-:S04]  /*0290*/  @P0 IADD3 R7, PT, PT, R7, 0x1, RZ ;  /* 0x0000000107070810 */ /* 0x000fc80007ffe0ff */
[----:B------:R-:W-:Y:S02]  /*02a0*/  MOV R8, R7 ;  /* 0x0000000700087202 */ /* 0x000fe40000000f00 */
[----:B------:R-:W2:Y:S02]  /*02b0*/  LDC.64 R6, c[0x0][0x390] ;  /* 0x0000e400ff067b82 */ /* 0x000ea40000000a00 */
[----:B------:R-:W-:Y:S02]  /*02c0*/  @!P1 IADD3 R8, PT, PT, -R8, RZ, RZ ;  /* 0x000000ff08089210 */ /* 0x000fe40007ffe1ff */
[----:B------:R-:W-:-:S05]  /*02d0*/  @!P2 LOP3.LUT R8, RZ, R3, RZ, 0x33, !PT ;  /* 0x00000003ff08a212 */ /* 0x000fca00078e33ff */
[----:B------:R-:W-:-:S05]  /*02e0*/  IMAD R9, R8, R3, RZ ;  /* 0x0000000308097224 */ /* 0x000fca00078e02ff */
[----:B------:R-:W-:-:S04]  /*02f0*/  IADD3 R8, PT, PT, R0, -R9, RZ ;  /* 0x8000000900087210 */ /* 0x000fc80007ffe0ff */
[----:B------:R-:W-:-:S05]  /*0300*/  LEA R9, R9, R8, 0x3 ;  /* 0x0000000809097211 */ /* 0x000fca00078e18ff */
[----:B-1----:R-:W-:-:S04]  /*0310*/  IMAD.WIDE R4, R9, 0x4, R4 ;  /* 0x0000000409047825 */ /* 0x002fc800078e0204 */
[----:B--2---:R-:W-:Y:S01]  /*0320*/  IMAD.WIDE R6, R0, 0x4, R6 ;  /* 0x0000000400067825 */ /* 0x004fe200078e0206 */
[----:B----4-:R1:W-:Y:S04]  /*0330*/  STG.E desc[UR4][R4.64], R2 ;  /* 0x0000000204007986 */ /* 0x0103e8000c101904 */
[----:B------:R2:W4:Y:S01]  /*0340*/  LDG.E R17, desc[UR4][R6.64] ;  /* 0x0000000406117981 */ /* 0x000522000c1e1900 */
[----:B------:R-:W-:-:S04]  /*0350*/  IMAD.WIDE R8, R3, 0x4, R4 ;  /* 0x0000000403087825 */ /* 0x000fc800078e0204 */
[----:B0-----:R-:W-:-:S04]  /*0360*/  IMAD.WIDE R10, R0, 0x4, R10 ;  /* 0x00000004000a7825 */ /* 0x001fc800078e020a */
[----:B---3--:R-:W-:Y:S01]  /*0370*/  IMAD.WIDE R14, R0, 0x4, R14 ;  /* 0x00000004000e7825 */ /* 0x008fe200078e020e */
[----:B--2---:R-:W0:Y:S01]  /*0380*/  LDC.64 R6, c[0x0][0x3a8] ;  /* 0x0000ea00ff067b82 */ /* 0x004e220000000a00 */
[----:B----4-:R2:W-:Y:S04]  /*0390*/  STG.E desc[UR4][R8.64], R17 ;  /* 0x0000001108007986 */ /* 0x0105e8000c101904 */
[----:B------:R3:W4:Y:S01]  /*03a0*/  LDG.E R19, desc[UR4][R10.64] ;  /* 0x000000040a137981 */ /* 0x000722000c1e1900 */
[----:B------:R-:W-:-:S04]  /*03b0*/  IMAD.WIDE R12, R3, 0x4, R8 ;  /* 0x00000004030c7825 */ /* 0x000fc800078e0208 */
[----:B0-----:R-:W-:Y:S01]  /*03c0*/  IMAD.WIDE R6, R0, 0x4, R6 ;  /* 0x0000000400067825 */ /* 0x001fe200078e0206 */
[----:B---3--:R-:W0:Y:S01]  /*03d0*/  LDC.64 R10, c[0x0][0x3b0] ;  /* 0x0000ec00ff0a7b82 */ /* 0x008e220000000a00 */
[----:B----4-:R3:W-:Y:S04]  /*03e0*/  STG.E desc[UR4][R12.64], R19 ;  /* 0x000000130c007986 */ /* 0x0107e8000c101904 */
[----:B------:R4:W5:Y:S01]  /*03f0*/  LDG.E R21, desc[UR4][R14.64] ;  /* 0x000000040e157981 */ /* 0x000962000c1e1900 */
[----:B-1----:R-:W-:-:S04]  /*0400*/  IMAD.WIDE R4, R3, 0x4, R12 ;  /* 0x0000000403047825 */ /* 0x002fc800078e020c */
[----:B0-----:R-:W-:Y:S01]  /*0410*/  IMAD.WIDE R10, R0, 0x4, R10 ;  /* 0x00000004000a7825 */ /* 0x001fe200078e020a */
[----:B----4-:R-:W0:Y:S01]  /*0420*/  LDC.64 R14, c[0x0][0x3b8] ;  /* 0x0000ee00ff0e7b82 */ /* 0x010e220000000a00 */
[----:B-----5:R1:W-:Y:S04]  /*0430*/  STG.E desc[UR4][R4.64], R21 ;  /* 0x0000001504007986 */ /* 0x0203e8000c101904 */
[----:B--2---:R2:W4:Y:S01]  /*0440*/  LDG.E R17, desc[UR4][R6.64] ;  /* 0x0000000406117981 */ /* 0x004522000c1e1900 */
[----:B------:R-:W-:-:S04]  /*0450*/  IMAD.WIDE R8, R3, 0x4, R4 ;  /* 0x0000000403087825 */ /* 0x000fc800078e0204 */
[----:B0-----:R-:W-:Y:S01]  /*0460*/  IMAD.WIDE R14, R0, 0x4, R14 ;  /* 0x00000004000e7825 */ /* 0x001fe200078e020e */
[----:B--2---:R-:W0:Y:S01]  /*0470*/  LDC.64 R6, c[0x0][0x3c0] ;  /* 0x0000f000ff067b82 */ /* 0x004e220000000a00 */
[----:B----4-:R-:W-:Y:S04]  /*0480*/  STG.E desc[UR4][R8.64], R17 ;  /* 0x0000001108007986 */ /* 0x010fe8000c101904 */
[----:B------:R-:W2:Y:S01]  /*0490*/  LDG.E R11, desc[UR4][R10.64] ;  /* 0x000000040a0b7981 */ /* 0x000ea2000c1e1900 */
[----:B---3--:R-:W-:-:S05]  /*04a0*/  IMAD.WIDE R12, R3, 0x4, R8 ;  /* 0x00000004030c7825 */ /* 0x008fca00078e0208 */
[----:B--2---:R-:W-:Y:S04]  /*04b0*/  STG.E desc[UR4][R12.64], R11 ;  /* 0x0000000b0c007986 */ /* 0x004fe8000c101904 */
[----:B------:R-:W2:Y:S01]  /*04c0*/  LDG.E R15, desc[UR4][R14.64] ;  /* 0x000000040e0f7981 */ /* 0x000ea2000c1e1900 */
[----:B-1----:R-:W-:-:S04]  /*04d0*/  IMAD.WIDE R4, R3, 0x4, R12 ;  /* 0x0000000403047825 */ /* 0x002fc800078e020c */
[----:B0-----:R-:W-:Y:S01]  /*04e0*/  IMAD.WIDE R6, R0, 0x4, R6 ;  /* 0x0000000400067825 */ /* 0x001fe200078e0206 */
[----:B--2---:R-:W-:Y:S05]  /*04f0*/  STG.E desc[UR4][R4.64], R15 ;  /* 0x0000000f04007986 */ /* 0x004fea000c101904 */
[----:B------:R-:W2:Y:S01]  /*0500*/  LDG.E R7, desc[UR4][R6.64] ;  /* 0x0000000406077981 */ /* 0x000ea2000c1e1900 */
[----:B------:R-:W-:-:S05]  /*0510*/  IMAD.WIDE R2, R3, 0x4, R4 ;  /* 0x0000000403027825 */ /* 0x000fca00078e0204 */
[----:B--2---:R-:W-:Y:S01]  /*0520*/  STG.E desc[UR4][R2.64], R7 ;  /* 0x0000000702007986 */ /* 0x004fe2000c101904 */
[----:B------:R-:W-:Y:S05]  /*0530*/  EXIT ;  /* 0x000000000000794d */ /* 0x000fea0003800000 */
.L_x_8:
        /* <DEDUP_REMOVED lines=12> */
.L_x_13:


//--------------------- .nv.shared.reserved.0     --------------------------
	.section	.nv.shared.reserved.0,"aw",@nobits
	.weak		__nv_reservedSMEM_offset_0_alias
	.size		__nv_reservedSMEM_offset_0_alias, 0, 64
	.other		__nv_reservedSMEM_offset_0_alias,@"STO_CUDA_RESERVED_SHARED STV_DEFAULT"
__nv_reservedSMEM_offset_0_alias:
	.zero		0
	.zero		64


//--------------------- .nv.constant0.add_offset  --------------------------
	.section	.nv.constant0.add_offset,"a",@progbits
	.sectionflags	@""
	.align	4
.nv.constant0.add_offset:
	.zero		932


//--------------------- .nv.constant0.cat_number  --------------------------
	.section	.nv.constant0.cat_number,"a",@progbits
	.sectionflags	@""
	.align	4
.nv.constant0.cat_number:
	.zero		928


//--------------------- .nv.constant0.append      --------------------------
	.section	.nv.constant0.append,"a",@progbits
	.sectionflags	@""
	.align	4
.nv.constant0.append:
	.zero		932


//--------------------- .nv.constant0.cat_number_4_expend --------------------------
	.section	.nv.constant0.cat_number_4_expend,"a",@progbits
	.sectionflags	@""
	.align	4
.nv.constant0.cat_number_4_expend:
	.zero		952


//--------------------- .nv.constant0.cat_number_expend --------------------------
	.section	.nv.constant0.cat_number_expend,"a",@progbits
	.sectionflags	@""
	.align	4
.nv.constant0.cat_number_expend:
	.zero		984


//--------------------- SYMBOLS --------------------------

	.type		.nv.reservedSmem.offset0,@object
	.size		.nv.reservedSmem.offset0,0x4
